	.target	sm_90a

	.elftype	@"ET_EXEC"


//--------------------- .note.nv.tkinfo           --------------------------
	.section	.note.nv.tkinfo,"",@"SHT_NOTE"
	.sectionflags	@"SHF_NOTE_NV_TKINFO"
	.tkinfo
        /*0018*/ 	.word	0x00000002
        /*0030*/ 	.string	""
        /*0030*/ 	.string	"ptxas"
        /*0030*/ 	.string	"Cuda compilation tools, release 13.0, V13.0.88"
        /*0030*/ 	.string	"Build cuda_13.0.r13.0/compiler.36424714_0"
        /*0030*/ 	.string	"-arch sm_90a -m 64 "



//--------------------- .note.nv.cuinfo           --------------------------
	.section	.note.nv.cuinfo,"",@"SHT_NOTE"
	.sectionflags	@"SHF_NOTE_NV_CUINFO"
        /*0018*/ 	.short	0x0002
        /*001a*/ 	.short	0x005a
        /*001c*/ 	.short	0x0082
	.zero		2


//--------------------- .nv.info                  --------------------------
	.section	.nv.info,"",@"SHT_CUDA_INFO"
	.align	4


	//----- nvinfo : EIATTR_REGCOUNT
	.align		4
        /*0000*/ 	.byte	0x04, 0x2f
        /*0002*/ 	.short	(.L_15 - .L_14)
	.align		4
.L_14:
        /*0004*/ 	.word	index@(_ZN7cutlass13device_kernelINS_4gemm6kernel13GemmUniversalIN4cute5tupleIJiiiiEEENS1_10collective13CollectiveMmaINS1_34MainloopSm90TmaGmmaWarpSpecializedILi4ENS5_IJNS4_1CILi1EEESB_SB_EEENS1_35KernelTmaWarpSpecializedCooperativeEEENS5_IJNSA_ILi256EEENSA_ILi176EEENSA_ILi64EEEEEENS_6half_tENS5_IJlSB_lEEESJ_SK_NS4_8TiledMMAINS4_8MMA_AtomIJNS4_4SM904GMMA25MMA_64x16x16_F32F16F16_SSILNSO_5MajorE0ELSQ_0ELNSO_7ScaleInE1ELSR_1EEEEEENS4_6LayoutINS5_IJNSA_ILi2EEESB_SB_EEENS5_IJSB_NSA_ILi0EEESX_EEEEENS5_IJNS4_10UnderscoreES10_S10_EEEEENS4_13SM90_TMA_LOADENS4_14ComposedLayoutINS4_7SwizzleILi3ELi4ELi3EEENS4_18smem_ptr_flag_bitsILi16EEENSU_INS5_IJNSA_ILi8EEESH_EEENS5_IJSH_SB_EEEEEEEvNS4_8identityES13_S1D_vS1E_EENS_8epilogue10collective6detail29Sm90TmaWarpSpecializedAdapterINS1H_15DefaultEpilogueISJ_SK_SK_NS1G_6thread17LinearCombinationISJ_Li1EffLNS1L_9ScaleType4KindE0ELNS_15FloatRoundStyleE2ESJ_EENS1_15EpilogueDefaultEEEEEvvEEEEvNT_6ParamsE)
        /*0008*/ 	.word	0x000000a8


	//----- nvinfo : EIATTR_FRAME_SIZE
	.align		4
.L_15:
        /*000c*/ 	.byte	0x04, 0x11
        /*000e*/ 	.short	(.L_17 - .L_16)
	.align		4
.L_16:
        /*0010*/ 	.word	index@(_ZN7cutlass13device_kernelINS_4gemm6kernel13GemmUniversalIN4cute5tupleIJiiiiEEENS1_10collective13CollectiveMmaINS1_34MainloopSm90TmaGmmaWarpSpecializedILi4ENS5_IJNS4_1CILi1EEESB_SB_EEENS1_35KernelTmaWarpSpecializedCooperativeEEENS5_IJNSA_ILi256EEENSA_ILi176EEENSA_ILi64EEEEEENS_6half_tENS5_IJlSB_lEEESJ_SK_NS4_8TiledMMAINS4_8MMA_AtomIJNS4_4SM904GMMA25MMA_64x16x16_F32F16F16_SSILNSO_5MajorE0ELSQ_0ELNSO_7ScaleInE1ELSR_1EEEEEENS4_6LayoutINS5_IJNSA_ILi2EEESB_SB_EEENS5_IJSB_NSA_ILi0EEESX_EEEEENS5_IJNS4_10UnderscoreES10_S10_EEEEENS4_13SM90_TMA_LOADENS4_14ComposedLayoutINS4_7SwizzleILi3ELi4ELi3EEENS4_18smem_ptr_flag_bitsILi16EEENSU_INS5_IJNSA_ILi8EEESH_EEENS5_IJSH_SB_EEEEEEEvNS4_8identityES13_S1D_vS1E_EENS_8epilogue10collective6detail29Sm90TmaWarpSpecializedAdapterINS1H_15DefaultEpilogueISJ_SK_SK_NS1G_6thread17LinearCombinationISJ_Li1EffLNS1L_9ScaleType4KindE0ELNS_15FloatRoundStyleE2ESJ_EENS1_15EpilogueDefaultEEEEEvvEEEEvNT_6ParamsE)
        /*0014*/ 	.word	0x00000000


	//----- nvinfo : EIATTR_MIN_STACK_SIZE
	.align		4
.L_17:
        /*0018*/ 	.byte	0x04, 0x12
        /*001a*/ 	.short	(.L_19 - .L_18)
	.align		4
.L_18:
        /*001c*/ 	.word	index@(_ZN7cutlass13device_kernelINS_4gemm6kernel13GemmUniversalIN4cute5tupleIJiiiiEEENS1_10collective13CollectiveMmaINS1_34MainloopSm90TmaGmmaWarpSpecializedILi4ENS5_IJNS4_1CILi1EEESB_SB_EEENS1_35KernelTmaWarpSpecializedCooperativeEEENS5_IJNSA_ILi256EEENSA_ILi176EEENSA_ILi64EEEEEENS_6half_tENS5_IJlSB_lEEESJ_SK_NS4_8TiledMMAINS4_8MMA_AtomIJNS4_4SM904GMMA25MMA_64x16x16_F32F16F16_SSILNSO_5MajorE0ELSQ_0ELNSO_7ScaleInE1ELSR_1EEEEEENS4_6LayoutINS5_IJNSA_ILi2EEESB_SB_EEENS5_IJSB_NSA_ILi0EEESX_EEEEENS5_IJNS4_10UnderscoreES10_S10_EEEEENS4_13SM90_TMA_LOADENS4_14ComposedLayoutINS4_7SwizzleILi3ELi4ELi3EEENS4_18smem_ptr_flag_bitsILi16EEENSU_INS5_IJNSA_ILi8EEESH_EEENS5_IJSH_SB_EEEEEEEvNS4_8identityES13_S1D_vS1E_EENS_8epilogue10collective6detail29Sm90TmaWarpSpecializedAdapterINS1H_15DefaultEpilogueISJ_SK_SK_NS1G_6thread17LinearCombinationISJ_Li1EffLNS1L_9ScaleType4KindE0ELNS_15FloatRoundStyleE2ESJ_EENS1_15EpilogueDefaultEEEEEvvEEEEvNT_6ParamsE)
        /*0020*/ 	.word	0x00000000
.L_19:


//--------------------- .nv.compat                --------------------------
	.section	.nv.compat,"",@"SHT_CUDA_COMPAT_INFO"
	.align	4
        /*0000*/ 	.byte	0x02, 0x09, 0x01, 0x00, 0x02, 0x02, 0x04, 0x00, 0x02, 0x05, 0x05, 0x00, 0x03, 0x07, 0x01, 0x01
        /*0010*/ 	.byte	0x02, 0x03, 0x01, 0x00, 0x02, 0x06, 0x01, 0x00, 0x04, 0x0b, 0x08, 0x00, 0x00, 0x00, 0x00, 0x00
        /*0020*/ 	.byte	0x00, 0x00, 0x00, 0x00


//--------------------- .nv.info._ZN7cutlass13device_kernelINS_4gemm6kernel13GemmUniversalIN4cute5tupleIJiiiiEEENS1_10collective13CollectiveMmaINS1_34MainloopSm90TmaGmmaWarpSpecializedILi4ENS5_IJNS4_1CILi1EEESB_SB_EEENS1_35KernelTmaWarpSpecializedCooperativeEEENS5_IJNSA_ILi256EEENSA_ILi176EEENSA_ILi64EEEEEENS_6half_tENS5_IJlSB_lEEESJ_SK_NS4_8TiledMMAINS4_8MMA_AtomIJNS4_4SM904GMMA25MMA_64x16x16_F32F16F16_SSILNSO_5MajorE0ELSQ_0ELNSO_7ScaleInE1ELSR_1EEEEEENS4_6LayoutINS5_IJNSA_ILi2EEESB_SB_EEENS5_IJSB_NSA_ILi0EEESX_EEEEENS5_IJNS4_10UnderscoreES10_S10_EEEEENS4_13SM90_TMA_LOADENS4_14ComposedLayoutINS4_7SwizzleILi3ELi4ELi3EEENS4_18smem_ptr_flag_bitsILi16EEENSU_INS5_IJNSA_ILi8EEESH_EEENS5_IJSH_SB_EEEEEEEvNS4_8identityES13_S1D_vS1E_EENS_8epilogue10collective6detail29Sm90TmaWarpSpecializedAdapterINS1H_15DefaultEpilogueISJ_SK_SK_NS1G_6thread17LinearCombinationISJ_Li1EffLNS1L_9ScaleType4KindE0ELNS_15FloatRoundStyleE2ESJ_EENS1_15EpilogueDefaultEEEEEvvEEEEvNT_6ParamsE --------------------------
	.section	.nv.info._ZN7cutlass13device_kernelINS_4gemm6kernel13GemmUniversalIN4cute5tupleIJiiiiEEENS1_10collective13CollectiveMmaINS1_34MainloopSm90TmaGmmaWarpSpecializedILi4ENS5_IJNS4_1CILi1EEESB_SB_EEENS1_35KernelTmaWarpSpecializedCooperativeEEENS5_IJNSA_ILi256EEENSA_ILi176EEENSA_ILi64EEEEEENS_6half_tENS5_IJlSB_lEEESJ_SK_NS4_8TiledMMAINS4_8MMA_AtomIJNS4_4SM904GMMA25MMA_64x16x16_F32F16F16_SSILNSO_5MajorE0ELSQ_0ELNSO_7ScaleInE1ELSR_1EEEEEENS4_6LayoutINS5_IJNSA_ILi2EEESB_SB_EEENS5_IJSB_NSA_ILi0EEESX_EEEEENS5_IJNS4_10UnderscoreES10_S10_EEEEENS4_13SM90_TMA_LOADENS4_14ComposedLayoutINS4_7SwizzleILi3ELi4ELi3EEENS4_18smem_ptr_flag_bitsILi16EEENSU_INS5_IJNSA_ILi8EEESH_EEENS5_IJSH_SB_EEEEEEEvNS4_8identityES13_S1D_vS1E_EENS_8epilogue10collective6detail29Sm90TmaWarpSpecializedAdapterINS1H_15DefaultEpilogueISJ_SK_SK_NS1G_6thread17LinearCombinationISJ_Li1EffLNS1L_9ScaleType4KindE0ELNS_15FloatRoundStyleE2ESJ_EENS1_15EpilogueDefaultEEEEEvvEEEEvNT_6ParamsE,"",@"SHT_CUDA_INFO"
	.sectionflags	@""
	.align	4


	//----- nvinfo : EIATTR_CUDA_API_VERSION
	.align		4
        /*0000*/ 	.byte	0x04, 0x37
        /*0002*/ 	.short	(.L_21 - .L_20)
.L_20:
        /*0004*/ 	.word	0x00000082


	//----- nvinfo : EIATTR_KPARAM_INFO
	.align		4
.L_21:
        /*0008*/ 	.byte	0x04, 0x17
        /*000a*/ 	.short	(.L_23 - .L_22)
.L_22:
        /*000c*/ 	.word	0x00000000
        /*0010*/ 	.short	0x0000
        /*0012*/ 	.short	0x0070
        /*0014*/ 	.byte	0x00, 0xf0, 0x01, 0x10


	//----- nvinfo : EIATTR_SPARSE_MMA_MASK
	.align		4
.L_23:
        /*0018*/ 	.byte	0x03, 0x50
        /*001a*/ 	.short	0x0000


	//----- nvinfo : EIATTR_MAXREG_COUNT
	.align		4
        /*001c*/ 	.byte	0x03, 0x1b
        /*001e*/ 	.short	0x00a8


	//----- nvinfo : EIATTR_NUM_BARRIERS
	.align		4
        /*0020*/ 	.byte	0x02, 0x4c
        /*0022*/ 	.byte	0x01
	.zero		1


	//----- nvinfo : EIATTR_EXTERNS
	.align		4
        /*0024*/ 	.byte	0x04, 0x0f
        /*0026*/ 	.short	(.L_25 - .L_24)


	//   ....[0]....
	.align		4
.L_24:
        /*0028*/ 	.word	index@(__assertfail)


	//----- nvinfo : EIATTR_MERCURY_ISA_VERSION
	.align		4
.L_25:
        /*002c*/ 	.byte	0x03, 0x5f
        /*002e*/ 	.short	0x0101


	//----- nvinfo : EIATTR_INT_WARP_WIDE_INSTR_OFFSETS
	.align		4
        /*0030*/ 	.byte	0x04, 0x31
        /*0032*/ 	.short	(.L_27 - .L_26)


	//   ....[0]....
.L_26:
        /*0034*/ 	.word	0x000003c0


	//   ....[1]....
        /*0038*/ 	.word	0x000003d0


	//   ....[2]....
        /*003c*/ 	.word	0x000004b0


	//----- nvinfo : EIATTR_COOP_GROUP_MASK_REGIDS
	.align		4
.L_27:
        /*0040*/ 	.byte	0x04, 0x29
        /*0042*/ 	.short	(.L_29 - .L_28)


	//   ....[0]....
.L_28:
        /*0044*/ 	.word	0xffffffff


	//   ....[1]....
        /*0048*/ 	.word	0xffffffff


	//   ....[2]....
        /*004c*/ 	.word	0xffffffff


	//   ....[3]....
        /*0050*/ 	.word	0xffffffff


	//   ....[4]....
        /*0054*/ 	.word	0xffffffff


	//----- nvinfo : EIATTR_COOP_GROUP_INSTR_OFFSETS
	.align		4
.L_29:
        /*0058*/ 	.byte	0x04, 0x28
        /*005a*/ 	.short	(.L_31 - .L_30)


	//   ....[0]....
.L_30:
        /*005c*/ 	.word	0x00000060


	//   ....[1]....
        /*0060*/ 	.word	0x00000070


	//   ....[2]....
        /*0064*/ 	.word	0x00000130


	//   ....[3]....
        /*0068*/ 	.word	0x000002c0


	//   ....[4]....
        /*006c*/ 	.word	0x00000fa0


	//----- nvinfo : EIATTR_REG_RECONFIG
	.align		4
.L_31:
        /*0070*/ 	.byte	0x01, 0x54
	.zero		2


	//----- nvinfo : EIATTR_SYSCALL_OFFSETS
	.align		4
        /*0074*/ 	.byte	0x04, 0x46
        /*0076*/ 	.short	(.L_33 - .L_32)


	//   ....[0]....
.L_32:
        /*0078*/ 	.word	0x00001150


	//----- nvinfo : EIATTR_MBARRIER_INSTR_OFFSETS
	.align		4
.L_33:
        /*007c*/ 	.byte	0x04, 0x39
        /*007e*/ 	.short	(.L_35 - .L_34)


	//   ....[0]....
.L_34:
        /*0080*/ 	.word	0x00000230
        /*0084*/ 	.word	0x000000ff
        /*0088*/ 	.word	0x00000000
        /*008c*/ 	.short	0x0100
        /*008e*/ 	.byte	0x08
	.zero		1


	//   ....[1]....
        /*0090*/ 	.word	0x00000240
        /*0094*/ 	.word	0x000000ff
        /*0098*/ 	.word	0x00000020
        /*009c*/ 	.short	0x0100
        /*009e*/ 	.byte	0x08
	.zero		1


	//   ....[2]....
        /*00a0*/ 	.word	0x00000250
        /*00a4*/ 	.word	0x000000ff
        /*00a8*/ 	.word	0x00000008
        /*00ac*/ 	.short	0x0100
        /*00ae*/ 	.byte	0x08
	.zero		1


	//   ....[3]....
        /*00b0*/ 	.word	0x00000260
        /*00b4*/ 	.word	0x000000ff
        /*00b8*/ 	.word	0x00000028
        /*00bc*/ 	.short	0x0100
        /*00be*/ 	.byte	0x08
	.zero		1


	//   ....[4]....
        /*00c0*/ 	.word	0x00000270
        /*00c4*/ 	.word	0x000000ff
        /*00c8*/ 	.word	0x00000010
        /*00cc*/ 	.short	0x0100
        /*00ce*/ 	.byte	0x08
	.zero		1


	//   ....[5]....
        /*00d0*/ 	.word	0x00000280
        /*00d4*/ 	.word	0x000000ff
        /*00d8*/ 	.word	0x00000030
        /*00dc*/ 	.short	0x0100
        /*00de*/ 	.byte	0x08
	.zero		1


	//   ....[6]....
        /*00e0*/ 	.word	0x00000290
        /*00e4*/ 	.word	0x000000ff
        /*00e8*/ 	.word	0x00000018
        /*00ec*/ 	.short	0x0100
        /*00ee*/ 	.byte	0x08
	.zero		1


	//   ....[7]....
        /*00f0*/ 	.word	0x000002a0
        /*00f4*/ 	.word	0x000000ff
        /*00f8*/ 	.word	0x00000038
        /*00fc*/ 	.short	0x0100
        /*00fe*/ 	.byte	0x08
	.zero		1


	//   ....[8]....
        /*0100*/ 	.word	0x00000520
        /*0104*/ 	.word	0x000000ff
        /*0108*/ 	.word	0x00000050
        /*010c*/ 	.short	0x0100
        /*010e*/ 	.byte	0x06
	.zero		1


	//   ....[9]....
        /*0110*/ 	.word	0x00000580
        /*0114*/ 	.word	0x000000ff
        /*0118*/ 	.word	0x00000058
        /*011c*/ 	.short	0x0100
        /*011e*/ 	.byte	0x06
	.zero		1


	//   ....[10]....
        /*0120*/ 	.word	0x000011d0
        /*0124*/ 	.word	0x00000003
        /*0128*/ 	.word	0x00000000
        /*012c*/ 	.short	0x010a
        /*012e*/ 	.byte	0x3f
	.zero		1


	//   ....[11]....
        /*0130*/ 	.word	0x00001210
        /*0134*/ 	.word	0x00000003
        /*0138*/ 	.word	0x00000000
        /*013c*/ 	.short	0x010a
        /*013e*/ 	.byte	0x3f
	.zero		1


	//   ....[12]....
        /*0140*/ 	.word	0x00003510
        /*0144*/ 	.word	0x000000ff
        /*0148*/ 	.word	0x00000000
        /*014c*/ 	.short	0x010a
        /*014e*/ 	.byte	0x04
	.zero		1


	//   ....[13]....
        /*0150*/ 	.word	0x00003550
        /*0154*/ 	.word	0x000000ff
        /*0158*/ 	.word	0x00000000
        /*015c*/ 	.short	0x010a
        /*015e*/ 	.byte	0x04
	.zero		1


	//   ....[14]....
        /*0160*/ 	.word	0x000057a0
        /*0164*/ 	.word	0x000000ff
        /*0168*/ 	.word	0x00000000
        /*016c*/ 	.short	0x0101
        /*016e*/ 	.byte	0x04
	.zero		1


	//   ....[15]....
        /*0170*/ 	.word	0x00005940
        /*0174*/ 	.word	0x000000ff
        /*0178*/ 	.word	0x00000000
        /*017c*/ 	.short	0x0101
        /*017e*/ 	.byte	0x04
	.zero		1


	//   ....[16]....
        /*0180*/ 	.word	0x00011340
        /*0184*/ 	.word	0x0000000c
        /*0188*/ 	.word	0x00000020
        /*018c*/ 	.short	0x010a
        /*018e*/ 	.byte	0x3f
	.zero		1


	//   ....[17]....
        /*0190*/ 	.word	0x00011700
        /*0194*/ 	.word	0x00000005
        /*0198*/ 	.word	0x00000058
        /*019c*/ 	.short	0x0101
        /*019e*/ 	.byte	0x3f
	.zero		1


	//   ....[18]....
        /*01a0*/ 	.word	0x00011e30
        /*01a4*/ 	.word	0x00000007
        /*01a8*/ 	.word	0x00000000
        /*01ac*/ 	.short	0x010a
        /*01ae*/ 	.byte	0x3f
	.zero		1


	//   ....[19]....
        /*01b0*/ 	.word	0x00011eb0
        /*01b4*/ 	.word	0x00000006
        /*01b8*/ 	.word	0x00000000
        /*01bc*/ 	.short	0x010a
        /*01be*/ 	.byte	0x3f
	.zero		1


	//   ....[20]....
        /*01c0*/ 	.word	0x00011f40
        /*01c4*/ 	.word	0x00000007
        /*01c8*/ 	.word	0x00000000
        /*01cc*/ 	.short	0x010a
        /*01ce*/ 	.byte	0x3f
	.zero		1


	//   ....[21]....
        /*01d0*/ 	.word	0x00011fd0
        /*01d4*/ 	.word	0x00000005
        /*01d8*/ 	.word	0x00000000
        /*01dc*/ 	.short	0x010a
        /*01de*/ 	.byte	0x3f
	.zero		1


	//   ....[22]....
        /*01e0*/ 	.word	0x00012030
        /*01e4*/ 	.word	0x00000003
        /*01e8*/ 	.word	0x00000000
        /*01ec*/ 	.short	0x010a
        /*01ee*/ 	.byte	0x3f
	.zero		1


	//   ....[23]....
        /*01f0*/ 	.word	0x00012090
        /*01f4*/ 	.word	0x00000005
        /*01f8*/ 	.word	0x00000000
        /*01fc*/ 	.short	0x010a
        /*01fe*/ 	.byte	0x3f
	.zero		1


	//   ....[24]....
        /*0200*/ 	.word	0x00012160
        /*0204*/ 	.word	0x0000000c
        /*0208*/ 	.word	0x00000020
        /*020c*/ 	.short	0x010a
        /*020e*/ 	.byte	0x3f
	.zero		1


	//   ....[25]....
        /*0210*/ 	.word	0x00012230
        /*0214*/ 	.word	0x00000007
        /*0218*/ 	.word	0x00000000
        /*021c*/ 	.short	0x010a
        /*021e*/ 	.byte	0x3f
	.zero		1


	//   ....[26]....
        /*0220*/ 	.word	0x00012280
        /*0224*/ 	.word	0x00000006
        /*0228*/ 	.word	0x00000000
        /*022c*/ 	.short	0x010a
        /*022e*/ 	.byte	0x3f
	.zero		1


	//   ....[27]....
        /*0230*/ 	.word	0x000122d0
        /*0234*/ 	.word	0x00000007
        /*0238*/ 	.word	0x00000000
        /*023c*/ 	.short	0x010a
        /*023e*/ 	.byte	0x3f
	.zero		1


	//----- nvinfo : EIATTR_NUM_MBARRIERS
	.align		4
.L_35:
        /*0240*/ 	.byte	0x03, 0x38
        /*0242*/ 	.short	0x000a


	//----- nvinfo : EIATTR_EXIT_INSTR_OFFSETS
	.align		4
        /*0244*/ 	.byte	0x04, 0x1c
        /*0246*/ 	.short	(.L_37 - .L_36)


	//   ....[0]....
.L_36:
        /*0248*/ 	.word	0x000005d0


	//   ....[1]....
        /*024c*/ 	.word	0x00000eb0


	//   ....[2]....
        /*0250*/ 	.word	0x00010980


	//   ....[3]....
        /*0254*/ 	.word	0x00010fd0


	//   ....[4]....
        /*0258*/ 	.word	0x00012020


	//----- nvinfo : EIATTR_MAX_THREADS
	.align		4
.L_37:
        /*025c*/ 	.byte	0x04, 0x05
        /*025e*/ 	.short	(.L_39 - .L_38)
.L_38:
        /*0260*/ 	.word	0x00000180
        /*0264*/ 	.word	0x00000001
        /*0268*/ 	.word	0x00000001


	//----- nvinfo : EIATTR_CRS_STACK_SIZE
	.align		4
.L_39:
        /*026c*/ 	.byte	0x04, 0x1e
        /*026e*/ 	.short	(.L_41 - .L_40)
.L_40:
        /*0270*/ 	.word	0x00000000


	//----- nvinfo : EIATTR_CBANK_PARAM_SIZE
	.align		4
.L_41:
        /*0274*/ 	.byte	0x03, 0x19
        /*0276*/ 	.short	0x0470


	//----- nvinfo : EIATTR_PARAM_CBANK
	.align		4
        /*0278*/ 	.byte	0x04, 0x0a
        /*027a*/ 	.short	(.L_43 - .L_42)
	.align		4
.L_42:
        /*027c*/ 	.word	index@(.nv.constant0._ZN7cutlass13device_kernelINS_4gemm6kernel13GemmUniversalIN4cute5tupleIJiiiiEEENS1_10collective13CollectiveMmaINS1_34MainloopSm90TmaGmmaWarpSpecializedILi4ENS5_IJNS4_1CILi1EEESB_SB_EEENS1_35KernelTmaWarpSpecializedCooperativeEEENS5_IJNSA_ILi256EEENSA_ILi176EEENSA_ILi64EEEEEENS_6half_tENS5_IJlSB_lEEESJ_SK_NS4_8TiledMMAINS4_8MMA_AtomIJNS4_4SM904GMMA25MMA_64x16x16_F32F16F16_SSILNSO_5MajorE0ELSQ_0ELNSO_7ScaleInE1ELSR_1EEEEEENS4_6LayoutINS5_IJNSA_ILi2EEESB_SB_EEENS5_IJSB_NSA_ILi0EEESX_EEEEENS5_IJNS4_10UnderscoreES10_S10_EEEEENS4_13SM90_TMA_LOADENS4_14ComposedLayoutINS4_7SwizzleILi3ELi4ELi3EEENS4_18smem_ptr_flag_bitsILi16EEENSU_INS5_IJNSA_ILi8EEESH_EEENS5_IJSH_SB_EEEEEEEvNS4_8identityES13_S1D_vS1E_EENS_8epilogue10collective6detail29Sm90TmaWarpSpecializedAdapterINS1H_15DefaultEpilogueISJ_SK_SK_NS1G_6thread17LinearCombinationISJ_Li1EffLNS1L_9ScaleType4KindE0ELNS_15FloatRoundStyleE2ESJ_EENS1_15EpilogueDefaultEEEEEvvEEEEvNT_6ParamsE)
        /*0280*/ 	.short	0x0210
        /*0282*/ 	.short	0x0470


	//----- nvinfo : EIATTR_SW_WAR
	.align		4
.L_43:
        /*0284*/ 	.byte	0x04, 0x36
        /*0286*/ 	.short	(.L_45 - .L_44)
.L_44:
        /*0288*/ 	.word	0x00000008
.L_45:


//--------------------- .nv.callgraph             --------------------------
	.section	.nv.callgraph,"",@"SHT_CUDA_CALLGRAPH"
	.align	4
	.sectionentsize	8
	.align		4
        /*0000*/ 	.word	0x00000000
	.align		4
        /*0004*/ 	.word	0xffffffff
	.align		4
        /*0008*/ 	.word	index@(_ZN7cutlass13device_kernelINS_4gemm6kernel13GemmUniversalIN4cute5tupleIJiiiiEEENS1_10collective13CollectiveMmaINS1_34MainloopSm90TmaGmmaWarpSpecializedILi4ENS5_IJNS4_1CILi1EEESB_SB_EEENS1_35KernelTmaWarpSpecializedCooperativeEEENS5_IJNSA_ILi256EEENSA_ILi176EEENSA_ILi64EEEEEENS_6half_tENS5_IJlSB_lEEESJ_SK_NS4_8TiledMMAINS4_8MMA_AtomIJNS4_4SM904GMMA25MMA_64x16x16_F32F16F16_SSILNSO_5MajorE0ELSQ_0ELNSO_7ScaleInE1ELSR_1EEEEEENS4_6LayoutINS5_IJNSA_ILi2EEESB_SB_EEENS5_IJSB_NSA_ILi0EEESX_EEEEENS5_IJNS4_10UnderscoreES10_S10_EEEEENS4_13SM90_TMA_LOADENS4_14ComposedLayoutINS4_7SwizzleILi3ELi4ELi3EEENS4_18smem_ptr_flag_bitsILi16EEENSU_INS5_IJNSA_ILi8EEESH_EEENS5_IJSH_SB_EEEEEEEvNS4_8identityES13_S1D_vS1E_EENS_8epilogue10collective6detail29Sm90TmaWarpSpecializedAdapterINS1H_15DefaultEpilogueISJ_SK_SK_NS1G_6thread17LinearCombinationISJ_Li1EffLNS1L_9ScaleType4KindE0ELNS_15FloatRoundStyleE2ESJ_EENS1_15EpilogueDefaultEEEEEvvEEEEvNT_6ParamsE)
	.align		4
        /*000c*/ 	.word	index@(__assertfail)
	.align		4
        /*0010*/ 	.word	0x00000000
	.align		4
        /*0014*/ 	.word	0xfffffffe
	.align		4
        /*0018*/ 	.word	0x00000000
	.align		4
        /*001c*/ 	.word	0xfffffffd
	.align		4
        /*0020*/ 	.word	0x00000000
	.align		4
        /*0024*/ 	.word	0xfffffffc


//--------------------- .nv.constant4             --------------------------
	.section	.nv.constant4,"a",@progbits
	.align	8
	.align		8
.nv.constant4:
        /*0000*/ 	.dword	__assertfail
	.align		8
        /*0008*/ 	.dword	__unnamed_1
	.align		8
        /*0010*/ 	.dword	_ZN40_INTERNAL_e5eaece8_4_k_cu_0e6b3e85_173984cuda3std3__45__cpo5beginE
	.align		8
        /*0018*/ 	.dword	_ZN40_INTERNAL_e5eaece8_4_k_cu_0e6b3e85_173984cuda3std3__45__cpo3endE
	.align		8
        /*0020*/ 	.dword	_ZN40_INTERNAL_e5eaece8_4_k_cu_0e6b3e85_173984cuda3std3__45__cpo6cbeginE
	.align		8
        /*0028*/ 	.dword	_ZN40_INTERNAL_e5eaece8_4_k_cu_0e6b3e85_173984cuda3std3__45__cpo4cendE
	.align		8
        /*0030*/ 	.dword	_ZN40_INTERNAL_e5eaece8_4_k_cu_0e6b3e85_173984cuda3std3__442_GLOBAL__N__e5eaece8_4_k_cu_0e6b3e85_173986ignoreE
	.align		8
        /*0038*/ 	.dword	_ZN40_INTERNAL_e5eaece8_4_k_cu_0e6b3e85_173984cuda3std3__419piecewise_constructE
	.align		8
        /*0040*/ 	.dword	_ZN40_INTERNAL_e5eaece8_4_k_cu_0e6b3e85_173984cuda3std3__48in_placeE
	.align		8
        /*0048*/ 	.dword	_ZN40_INTERNAL_e5eaece8_4_k_cu_0e6b3e85_173984cuda3std6ranges3__45__cpo4swapE
	.align		8
        /*0050*/ 	.dword	_ZN40_INTERNAL_e5eaece8_4_k_cu_0e6b3e85_173984cuda3std6ranges3__45__cpo9iter_moveE
	.align		8
        /*0058*/ 	.dword	_ZN40_INTERNAL_e5eaece8_4_k_cu_0e6b3e85_173984cute7productE
	.align		8
        /*0060*/ 	.dword	_ZN40_INTERNAL_e5eaece8_4_k_cu_0e6b3e85_173984cute1_E
	.align		8
        /*0068*/ 	.dword	$str$22
	.align		8
        /*0070*/ 	.dword	$str$23


//--------------------- .text._ZN7cutlass13device_kernelINS_4gemm6kernel13GemmUniversalIN4cute5tupleIJiiiiEEENS1_10collective13CollectiveMmaINS1_34MainloopSm90TmaGmmaWarpSpecializedILi4ENS5_IJNS4_1CILi1EEESB_SB_EEENS1_35KernelTmaWarpSpecializedCooperativeEEENS5_IJNSA_ILi256EEENSA_ILi176EEENSA_ILi64EEEEEENS_6half_tENS5_IJlSB_lEEESJ_SK_NS4_8TiledMMAINS4_8MMA_AtomIJNS4_4SM904GMMA25MMA_64x16x16_F32F16F16_SSILNSO_5MajorE0ELSQ_0ELNSO_7ScaleInE1ELSR_1EEEEEENS4_6LayoutINS5_IJNSA_ILi2EEESB_SB_EEENS5_IJSB_NSA_ILi0EEESX_EEEEENS5_IJNS4_10UnderscoreES10_S10_EEEEENS4_13SM90_TMA_LOADENS4_14ComposedLayoutINS4_7SwizzleILi3ELi4ELi3EEENS4_18smem_ptr_flag_bitsILi16EEENSU_INS5_IJNSA_ILi8EEESH_EEENS5_IJSH_SB_EEEEEEEvNS4_8identityES13_S1D_vS1E_EENS_8epilogue10collective6detail29Sm90TmaWarpSpecializedAdapterINS1H_15DefaultEpilogueISJ_SK_SK_NS1G_6thread17LinearCombinationISJ_Li1EffLNS1L_9ScaleType4KindE0ELNS_15FloatRoundStyleE2ESJ_EENS1_15EpilogueDefaultEEEEEvvEEEEvNT_6ParamsE --------------------------
	.section	.text._ZN7cutlass13device_kernelINS_4gemm6kernel13GemmUniversalIN4cute5tupleIJiiiiEEENS1_10collective13CollectiveMmaINS1_34MainloopSm90TmaGmmaWarpSpecializedILi4ENS5_IJNS4_1CILi1EEESB_SB_EEENS1_35KernelTmaWarpSpecializedCooperativeEEENS5_IJNSA_ILi256EEENSA_ILi176EEENSA_ILi64EEEEEENS_6half_tENS5_IJlSB_lEEESJ_SK_NS4_8TiledMMAINS4_8MMA_AtomIJNS4_4SM904GMMA25MMA_64x16x16_F32F16F16_SSILNSO_5MajorE0ELSQ_0ELNSO_7ScaleInE1ELSR_1EEEEEENS4_6LayoutINS5_IJNSA_ILi2EEESB_SB_EEENS5_IJSB_NSA_ILi0EEESX_EEEEENS5_IJNS4_10UnderscoreES10_S10_EEEEENS4_13SM90_TMA_LOADENS4_14ComposedLayoutINS4_7SwizzleILi3ELi4ELi3EEENS4_18smem_ptr_flag_bitsILi16EEENSU_INS5_IJNSA_ILi8EEESH_EEENS5_IJSH_SB_EEEEEEEvNS4_8identityES13_S1D_vS1E_EENS_8epilogue10collective6detail29Sm90TmaWarpSpecializedAdapterINS1H_15DefaultEpilogueISJ_SK_SK_NS1G_6thread17LinearCombinationISJ_Li1EffLNS1L_9ScaleType4KindE0ELNS_15FloatRoundStyleE2ESJ_EENS1_15EpilogueDefaultEEEEEvvEEEEvNT_6ParamsE,"ax",@progbits
	.align	128
.text._ZN7cutlass13device_kernelINS_4gemm6kernel13GemmUniversalIN4cute5tupleIJiiiiEEENS1_10collective13CollectiveMmaINS1_34MainloopSm90TmaGmmaWarpSpecializedILi4ENS5_IJNS4_1CILi1EEESB_SB_EEENS1_35KernelTmaWarpSpecializedCooperativeEEENS5_IJNSA_ILi256EEENSA_ILi176EEENSA_ILi64EEEEEENS_6half_tENS5_IJlSB_lEEESJ_SK_NS4_8TiledMMAINS4_8MMA_AtomIJNS4_4SM904GMMA25MMA_64x16x16_F32F16F16_SSILNSO_5MajorE0ELSQ_0ELNSO_7ScaleInE1ELSR_1EEEEEENS4_6LayoutINS5_IJNSA_ILi2EEESB_SB_EEENS5_IJSB_NSA_ILi0EEESX_EEEEENS5_IJNS4_10UnderscoreES10_S10_EEEEENS4_13SM90_TMA_LOADENS4_14ComposedLayoutINS4_7SwizzleILi3ELi4ELi3EEENS4_18smem_ptr_flag_bitsILi16EEENSU_INS5_IJNSA_ILi8EEESH_EEENS5_IJSH_SB_EEEEEEEvNS4_8identityES13_S1D_vS1E_EENS_8epilogue10collective6detail29Sm90TmaWarpSpecializedAdapterINS1H_15DefaultEpilogueISJ_SK_SK_NS1G_6thread17LinearCombinationISJ_Li1EffLNS1L_9ScaleType4KindE0ELNS_15FloatRoundStyleE2ESJ_EENS1_15EpilogueDefaultEEEEEvvEEEEvNT_6ParamsE:
        .type           _ZN7cutlass13device_kernelINS_4gemm6kernel13GemmUniversalIN4cute5tupleIJiiiiEEENS1_10collective13CollectiveMmaINS1_34MainloopSm90TmaGmmaWarpSpecializedILi4ENS5_IJNS4_1CILi1EEESB_SB_EEENS1_35KernelTmaWarpSpecializedCooperativeEEENS5_IJNSA_ILi256EEENSA_ILi176EEENSA_ILi64EEEEEENS_6half_tENS5_IJlSB_lEEESJ_SK_NS4_8TiledMMAINS4_8MMA_AtomIJNS4_4SM904GMMA25MMA_64x16x16_F32F16F16_SSILNSO_5MajorE0ELSQ_0ELNSO_7ScaleInE1ELSR_1EEEEEENS4_6LayoutINS5_IJNSA_ILi2EEESB_SB_EEENS5_IJSB_NSA_ILi0EEESX_EEEEENS5_IJNS4_10UnderscoreES10_S10_EEEEENS4_13SM90_TMA_LOADENS4_14ComposedLayoutINS4_7SwizzleILi3ELi4ELi3EEENS4_18smem_ptr_flag_bitsILi16EEENSU_INS5_IJNSA_ILi8EEESH_EEENS5_IJSH_SB_EEEEEEEvNS4_8identityES13_S1D_vS1E_EENS_8epilogue10collective6detail29Sm90TmaWarpSpecializedAdapterINS1H_15DefaultEpilogueISJ_SK_SK_NS1G_6thread17LinearCombinationISJ_Li1EffLNS1L_9ScaleType4KindE0ELNS_15FloatRoundStyleE2ESJ_EENS1_15EpilogueDefaultEEEEEvvEEEEvNT_6ParamsE,@function
        .size           _ZN7cutlass13device_kernelINS_4gemm6kernel13GemmUniversalIN4cute5tupleIJiiiiEEENS1_10collective13CollectiveMmaINS1_34MainloopSm90TmaGmmaWarpSpecializedILi4ENS5_IJNS4_1CILi1EEESB_SB_EEENS1_35KernelTmaWarpSpecializedCooperativeEEENS5_IJNSA_ILi256EEENSA_ILi176EEENSA_ILi64EEEEEENS_6half_tENS5_IJlSB_lEEESJ_SK_NS4_8TiledMMAINS4_8MMA_AtomIJNS4_4SM904GMMA25MMA_64x16x16_F32F16F16_SSILNSO_5MajorE0ELSQ_0ELNSO_7ScaleInE1ELSR_1EEEEEENS4_6LayoutINS5_IJNSA_ILi2EEESB_SB_EEENS5_IJSB_NSA_ILi0EEESX_EEEEENS5_IJNS4_10UnderscoreES10_S10_EEEEENS4_13SM90_TMA_LOADENS4_14ComposedLayoutINS4_7SwizzleILi3ELi4ELi3EEENS4_18smem_ptr_flag_bitsILi16EEENSU_INS5_IJNSA_ILi8EEESH_EEENS5_IJSH_SB_EEEEEEEvNS4_8identityES13_S1D_vS1E_EENS_8epilogue10collective6detail29Sm90TmaWarpSpecializedAdapterINS1H_15DefaultEpilogueISJ_SK_SK_NS1G_6thread17LinearCombinationISJ_Li1EffLNS1L_9ScaleType4KindE0ELNS_15FloatRoundStyleE2ESJ_EENS1_15EpilogueDefaultEEEEEvvEEEEvNT_6ParamsE,(.L_x_416 - _ZN7cutlass13device_kernelINS_4gemm6kernel13GemmUniversalIN4cute5tupleIJiiiiEEENS1_10collective13CollectiveMmaINS1_34MainloopSm90TmaGmmaWarpSpecializedILi4ENS5_IJNS4_1CILi1EEESB_SB_EEENS1_35KernelTmaWarpSpecializedCooperativeEEENS5_IJNSA_ILi256EEENSA_ILi176EEENSA_ILi64EEEEEENS_6half_tENS5_IJlSB_lEEESJ_SK_NS4_8TiledMMAINS4_8MMA_AtomIJNS4_4SM904GMMA25MMA_64x16x16_F32F16F16_SSILNSO_5MajorE0ELSQ_0ELNSO_7ScaleInE1ELSR_1EEEEEENS4_6LayoutINS5_IJNSA_ILi2EEESB_SB_EEENS5_IJSB_NSA_ILi0EEESX_EEEEENS5_IJNS4_10UnderscoreES10_S10_EEEEENS4_13SM90_TMA_LOADENS4_14ComposedLayoutINS4_7SwizzleILi3ELi4ELi3EEENS4_18smem_ptr_flag_bitsILi16EEENSU_INS5_IJNSA_ILi8EEESH_EEENS5_IJSH_SB_EEEEEEEvNS4_8identityES13_S1D_vS1E_EENS_8epilogue10collective6detail29Sm90TmaWarpSpecializedAdapterINS1H_15DefaultEpilogueISJ_SK_SK_NS1G_6thread17LinearCombinationISJ_Li1EffLNS1L_9ScaleType4KindE0ELNS_15FloatRoundStyleE2ESJ_EENS1_15EpilogueDefaultEEEEEvvEEEEvNT_6ParamsE)
        .other          _ZN7cutlass13device_kernelINS_4gemm6kernel13GemmUniversalIN4cute5tupleIJiiiiEEENS1_10collective13CollectiveMmaINS1_34MainloopSm90TmaGmmaWarpSpecializedILi4ENS5_IJNS4_1CILi1EEESB_SB_EEENS1_35KernelTmaWarpSpecializedCooperativeEEENS5_IJNSA_ILi256EEENSA_ILi176EEENSA_ILi64EEEEEENS_6half_tENS5_IJlSB_lEEESJ_SK_NS4_8TiledMMAINS4_8MMA_AtomIJNS4_4SM904GMMA25MMA_64x16x16_F32F16F16_SSILNSO_5MajorE0ELSQ_0ELNSO_7ScaleInE1ELSR_1EEEEEENS4_6LayoutINS5_IJNSA_ILi2EEESB_SB_EEENS5_IJSB_NSA_ILi0EEESX_EEEEENS5_IJNS4_10UnderscoreES10_S10_EEEEENS4_13SM90_TMA_LOADENS4_14ComposedLayoutINS4_7SwizzleILi3ELi4ELi3EEENS4_18smem_ptr_flag_bitsILi16EEENSU_INS5_IJNSA_ILi8EEESH_EEENS5_IJSH_SB_EEEEEEEvNS4_8identityES13_S1D_vS1E_EENS_8epilogue10collective6detail29Sm90TmaWarpSpecializedAdapterINS1H_15DefaultEpilogueISJ_SK_SK_NS1G_6thread17LinearCombinationISJ_Li1EffLNS1L_9ScaleType4KindE0ELNS_15FloatRoundStyleE2ESJ_EENS1_15EpilogueDefaultEEEEEvvEEEEvNT_6ParamsE,@"STO_CUDA_ENTRY STV_DEFAULT"
_ZN7cutlass13device_kernelINS_4gemm6kernel13GemmUniversalIN4cute5tupleIJiiiiEEENS1_10collective13CollectiveMmaINS1_34MainloopSm90TmaGmmaWarpSpecializedILi4ENS5_IJNS4_1CILi1EEESB_SB_EEENS1_35KernelTmaWarpSpecializedCooperativeEEENS5_IJNSA_ILi256EEENSA_ILi176EEENSA_ILi64EEEEEENS_6half_tENS5_IJlSB_lEEESJ_SK_NS4_8TiledMMAINS4_8MMA_AtomIJNS4_4SM904GMMA25MMA_64x16x16_F32F16F16_SSILNSO_5MajorE0ELSQ_0ELNSO_7ScaleInE1ELSR_1EEEEEENS4_6LayoutINS5_IJNSA_ILi2EEESB_SB_EEENS5_IJSB_NSA_ILi0EEESX_EEEEENS5_IJNS4_10UnderscoreES10_S10_EEEEENS4_13SM90_TMA_LOADENS4_14ComposedLayoutINS4_7SwizzleILi3ELi4ELi3EEENS4_18smem_ptr_flag_bitsILi16EEENSU_INS5_IJNSA_ILi8EEESH_EEENS5_IJSH_SB_EEEEEEEvNS4_8identityES13_S1D_vS1E_EENS_8epilogue10collective6detail29Sm90TmaWarpSpecializedAdapterINS1H_15DefaultEpilogueISJ_SK_SK_NS1G_6thread17LinearCombinationISJ_Li1EffLNS1L_9ScaleType4KindE0ELNS_15FloatRoundStyleE2ESJ_EENS1_15EpilogueDefaultEEEEEvvEEEEvNT_6ParamsE:
[----:B------:R-:W0:Y:S01]  /*0000*/  LDC R1, c[0x0][0x28] ;  /* 0x00000a00ff017b82 */ /* 0x000e220000000800 */
[----:B------:R-:W1:Y:S01]  /*0010*/  S2R R3, SR_TID.X ;  /* 0x0000000000037919 */ /* 0x000e620000002100 */
[----:B------:R-:W-:Y:S01]  /*0020*/  ELECT P0, URZ, PT ;  /* 0x00000000003f782f */ /* 0x000fe20003800000 */
[----:B------:R-:W-:Y:S01]  /*0030*/  BSSY B0, `(.L_x_0) ;  /* 0x000000f000007945 */ /* 0x000fe20003800000 */
[--C-:B-1----:R-:W-:Y:S02]  /*0040*/  SHF.R.U32.HI R0, RZ, 0x5, R3.reuse ;  /* 0x00000005ff007819 */ /* 0x102fe40000011603 */
[----:B------:R-:W-:-:S03]  /*0050*/  SHF.R.U32.HI R3, RZ, 0x7, R3 ;  /* 0x00000007ff037819 */ /* 0x000fc60000011603 */
[----:B------:R-:W1:Y:S04]  /*0060*/  SHFL.IDX PT, R2, R0, RZ, 0x1f ;  /* 0x00001fff00027589 */ /* 0x000e6800000e0000 */
[----:B------:R2:W3:Y:S01]  /*0070*/  SHFL.IDX PT, R8, R3, RZ, 0x1f ;  /* 0x00001fff03087589 */ /* 0x0004e200000e0000 */
[----:B-1----:R-:W-:-:S13]  /*0080*/  ISETP.NE.OR P0, PT, R2, RZ, !P0 ;  /* 0x000000ff0200720c */ /* 0x002fda0004705670 */
[----:B0-23--:R-:W-:Y:S05]  /*0090*/  @P0 BRA `(.L_x_1) ;  /* 0x0000000000200947 */ /* 0x00dfea0003800000 */
[----:B------:R-:W-:Y:S02]  /*00a0*/  ULDC.64 UR4, c[0x0][0x198] ;  /* 0x0000660000047ab9 */ /* 0x000fe40000000a00 */
[----:B------:R-:W-:Y:S02]  /*00b0*/  UIADD3 UR6, UP0, UR4, 0xf0, URZ ;  /* 0x000000f004067890 */ /* 0x000fe4000ff1e03f */
[----:B------:R-:W-:Y:S02]  /*00c0*/  UIADD3 UR4, UP1, UR4, 0x1f0, URZ ;  /* 0x000001f004047890 */ /* 0x000fe4000ff3e03f */
[----:B------:R-:W-:Y:S02]  /*00d0*/  UIADD3.X UR7, URZ, UR5, URZ, UP0, !UPT ;  /* 0x000000053f077290 */ /* 0x000fe400087fe43f */
[----:B------:R-:W-:-:S07]  /*00e0*/  UIADD3.X UR5, URZ, UR5, URZ, UP1, !UPT ;  /* 0x000000053f057290 */ /* 0x000fce0008ffe43f */
[----:B------:R0:W-:Y:S02]  /*00f0*/  UTMACCTL.PF [UR6] ;  /* 0x00000000060079b9 */ /* 0x0001e40008040000 */
[----:B------:R0:W-:Y:S02]  /*0100*/  UTMACCTL.PF [UR4] ;  /* 0x00000000040079b9 */ /* 0x0001e40008040000 */
[----:B0-----:R-:W-:Y:S01]  /*0110*/  NOP ;  /* 0x0000000000007918 */ /* 0x001fe20000000000 */
.L_x_1:
[----:B------:R-:W-:Y:S05]  /*0120*/  BSYNC B0 ;  /* 0x0000000000007941 */ /* 0x000fea0003800000 */
.L_x_0:
[----:B------:R-:W0:Y:S02]  /*0130*/  SHFL.IDX PT, R3, R0, RZ, 0x1f ;  /* 0x00001fff00037589 */ /* 0x000e2400000e0000 */
[----:B0-----:R-:W-:-:S13]  /*0140*/  ISETP.NE.AND P0, PT, R3, RZ, PT ;  /* 0x000000ff0300720c */ /* 0x001fda0003f05270 */
[----:B------:R-:W-:Y:S05]  /*0150*/  @P0 BRA `(.L_x_2) ;  /* 0x0000000000580947 */ /* 0x000fea0003800000 */
[----:B------:R-:W0:Y:S01]  /*0160*/  S2UR UR8, SR_CgaCtaId ;  /* 0x00000000000879c3 */ /* 0x000e220000008800 */
[----:B------:R-:W-:Y:S01]  /*0170*/  UMOV UR4, 0x400 ;  /* 0x0000040000047882 */ /* 0x000fe20000000000 */
[----:B------:R-:W-:Y:S01]  /*0180*/  UMOV UR5, 0x1 ;  /* 0x0000000100057882 */ /* 0x000fe20000000000 */
[----:B------:R-:W-:Y:S01]  /*0190*/  UMOV UR6, 0x100 ;  /* 0x0000010000067882 */ /* 0x000fe20000000000 */
[----:B------:R-:W-:Y:S01]  /*01a0*/  ELECT P0, URZ, PT ;  /* 0x00000000003f782f */ /* 0x000fe20003800000 */
[----:B------:R-:W-:-:S04]  /*01b0*/  UIADD3 UR6, -UR6, 0x100000, URZ ;  /* 0x0010000006067890 */ /* 0x000fc8000fffe13f */
[----:B------:R-:W-:Y:S02]  /*01c0*/  USHF.L.U32 UR7, UR6, 0xb, URZ ;  /* 0x0000000b06077899 */ /* 0x000fe4000800063f */
[----:B------:R-:W-:Y:S02]  /*01d0*/  USHF.L.U32 UR6, UR6, 0x1, URZ ;  /* 0x0000000106067899 */ /* 0x000fe4000800063f */
[----:B0-----:R-:W-:Y:S02]  /*01e0*/  ULEA UR8, UR8, UR4, 0x18 ;  /* 0x0000000408087291 */ /* 0x001fe4000f8ec03f */
[----:B------:R-:W-:-:S04]  /*01f0*/  UIADD3 UR4, -UR5, 0x100000, URZ ;  /* 0x0010000005047890 */ /* 0x000fc8000fffe13f */
[----:B------:R-:W-:Y:S02]  /*0200*/  USHF.L.U32 UR5, UR4, 0xb, URZ ;  /* 0x0000000b04057899 */ /* 0x000fe4000800063f */
[----:B------:R-:W-:Y:S01]  /*0210*/  USHF.L.U32 UR4, UR4, 0x1, URZ ;  /* 0x0000000104047899 */ /* 0x000fe2000800063f */
[----:B------:R-:W0:Y:S11]  /*0220*/  FENCE.VIEW.ASYNC.S ;  /* 0x00000000000073c6 */ /* 0x000e360000000000 */
[----:B0-----:R0:W1:Y:S01]  /*0230*/  SYNCS.EXCH.64 URZ, [UR8], UR4 ;  /* 0x00000004083f75b2 */ /* 0x0010620008000100 */
[----:B------:R0:W2:Y:S01]  /*0240*/  SYNCS.EXCH.64 URZ, [UR8+0x20], UR6 ;  /* 0x00002006083f75b2 */ /* 0x0000a20008000100 */
[----:B------:R0:W3:Y:S01]  /*0250*/  SYNCS.EXCH.64 URZ, [UR8+0x8], UR4 ;  /* 0x00000804083f75b2 */ /* 0x0000e20008000100 */
[----:B------:R0:W4:Y:S01]  /*0260*/  SYNCS.EXCH.64 URZ, [UR8+0x28], UR6 ;  /* 0x00002806083f75b2 */ /* 0x0001220008000100 */
[----:B------:R0:W0:Y:S01]  /*0270*/  SYNCS.EXCH.64 URZ, [UR8+0x10], UR4 ;  /* 0x00001004083f75b2 */ /* 0x0000220008000100 */
[----:B------:R0:W0:Y:S01]  /*0280*/  SYNCS.EXCH.64 URZ, [UR8+0x30], UR6 ;  /* 0x00003006083f75b2 */ /* 0x0000220008000100 */
[----:B------:R0:W0:Y:S01]  /*0290*/  SYNCS.EXCH.64 URZ, [UR8+0x18], UR4 ;  /* 0x00001804083f75b2 */ /* 0x0000220008000100 */
[----:B------:R0:W0:Y:S01]  /*02a0*/  SYNCS.EXCH.64 URZ, [UR8+0x38], UR6 ;  /* 0x00003806083f75b2 */ /* 0x0000220008000100 */
[----:B------:R-:W-:Y:S01]  /*02b0*/  NOP ;  /* 0x0000000000007918 */ /* 0x000fe20000000000 */
.L_x_2:
[----:B------:R-:W5:Y:S01]  /*02c0*/  SHFL.IDX PT, R0, R0, RZ, 0x1f ;  /* 0x00001fff00007589 */ /* 0x000f6200000e0000 */
[----:B------:R-:W-:Y:S01]  /*02d0*/  ELECT P0, URZ, PT ;  /* 0x00000000003f782f */ /* 0x000fe20003800000 */
[----:B------:R-:W1:Y:S01]  /*02e0*/  LDC R4, c[0x0][0x65c] ;  /* 0x00019700ff047b82 */ /* 0x000e620000000800 */
[----:B------:R-:W-:Y:S01]  /*02f0*/  SHF.R.S32.HI R5, RZ, 0x1f, R2 ;  /* 0x0000001fff057819 */ /* 0x000fe20000011402 */
[----:B------:R-:W2:Y:S01]  /*0300*/  S2R R3, SR_CTAID.Y ;  /* 0x0000000000037919 */ /* 0x000ea20000002600 */
[----:B0-----:R-:W-:Y:S01]  /*0310*/  UMOV UR4, 0x20 ;  /* 0x0000002000047882 */ /* 0x001fe20000000000 */
[----:B------:R-:W-:Y:S01]  /*0320*/  ISETP.NE.AND P2, PT, R8, RZ, PT ;  /* 0x000000ff0800720c */ /* 0x000fe20003f45270 */
[----:B------:R-:W-:Y:S01]  /*0330*/  NOP ;  /* 0x0000000000007918 */ /* 0x000fe20000000000 */
[----:B------:R-:W-:Y:S01]  /*0340*/  LEA.HI R5, R5, R2, RZ, 0x2 ;  /* 0x0000000205057211 */ /* 0x000fe200078f10ff */
[----:B------:R-:W-:-:S03]  /*0350*/  NOP ;  /* 0x0000000000007918 */ /* 0x000fc60000000000 */
[----:B------:R-:W-:Y:S02]  /*0360*/  LOP3.LUT R5, R5, 0xfffffffc, RZ, 0xc0, !PT ;  /* 0xfffffffc05057812 */ /* 0x000fe400078ec0ff */
[----:B-----5:R-:W-:-:S03]  /*0370*/  ISETP.NE.OR P0, PT, R0, RZ, !P0 ;  /* 0x000000ff0000720c */ /* 0x020fc60004705670 */
[----:B------:R-:W-:Y:S01]  /*0380*/  IMAD.IADD R0, R2, 0x1, -R5 ;  /* 0x0000000102007824 */ /* 0x000fe200078e0a05 */
[----:B-1----:R-:W-:Y:S01]  /*0390*/  ISETP.NE.AND P3, PT, R4, 0x1, PT ;  /* 0x000000010400780c */ /* 0x002fe20003f65270 */
[----:B------:R-:W-:Y:S01]  /*03a0*/  IMAD.MOV.U32 R5, RZ, RZ, RZ ;  /* 0x000000ffff057224 */ /* 0x000fe200078e00ff */
[----:B------:R-:W0:Y:S07]  /*03b0*/  S2R R4, SR_CTAID.X ;  /* 0x0000000000047919 */ /* 0x000e2e0000002500 */
[----:B------:R-:W-:Y:S01]  /*03c0*/  VOTEU.ALL UP0, P0 ;  /* 0x00000000003f7886 */ /* 0x000fe20000000000 */
[----:B------:R-:W-:-:S03]  /*03d0*/  VOTEU.ALL UP1, P0 ;  /* 0x00000000003f7886 */ /* 0x000fc60000020000 */
[----:B------:R-:W0:Y:S01]  /*03e0*/  @P3 LDC R19, c[0x0][0x10] ;  /* 0x00000400ff133b82 */ /* 0x000e220000000800 */
[----:B--2---:R-:W-:Y:S01]  /*03f0*/  @P3 IMAD.MOV.U32 R6, RZ, RZ, R3 ;  /* 0x000000ffff063224 */ /* 0x004fe200078e0003 */
[----:B------:R-:W-:Y:S01]  /*0400*/  @!UP0 UMOV UR6, 0x400 ;  /* 0x0000040000068882 */ /* 0x000fe20000000000 */
[----:B------:R-:W-:-:S04]  /*0410*/  @!UP0 UIADD3 UR4, -UR4, 0x100000, URZ ;  /* 0x0010000004048890 */ /* 0x000fc8000fffe13f */
[----:B------:R-:W-:Y:S02]  /*0420*/  @!UP0 USHF.L.U32 UR5, UR4, 0xb, URZ ;  /* 0x0000000b04058899 */ /* 0x000fe4000800063f */
[----:B------:R-:W-:Y:S01]  /*0430*/  @!UP0 USHF.L.U32 UR4, UR4, 0x1, URZ ;  /* 0x0000000104048899 */ /* 0x000fe2000800063f */
[----:B------:R-:W-:Y:S02]  /*0440*/  @P3 IMAD.MOV.U32 R7, RZ, RZ, RZ ;  /* 0x000000ffff073224 */ /* 0x000fe400078e00ff */
[----:B------:R-:W-:Y:S01]  /*0450*/  @P3 IMAD.MOV.U32 R17, RZ, RZ, RZ ;  /* 0x000000ffff113224 */ /* 0x000fe200078e00ff */
[----:B------:R-:W1:Y:S08]  /*0460*/  @!UP0 S2UR UR7, SR_CgaCtaId ;  /* 0x00000000000789c3 */ /* 0x000e700000008800 */
[----:B------:R-:W2:Y:S01]  /*0470*/  @!P3 LDC R9, c[0x0][0xc] ;  /* 0x00000300ff09bb82 */ /* 0x000ea20000000800 */
[----:B0-----:R-:W-:-:S04]  /*0480*/  @P3 IMAD.WIDE.U32 R18, R4, R19, R6 ;  /* 0x0000001304123225 */ /* 0x001fc800078e0006 */
[----:B------:R-:W-:Y:S01]  /*0490*/  @P3 IMAD.IADD R17, R19, 0x1, R17 ;  /* 0x0000000113113824 */ /* 0x000fe200078e0211 */
[----:B-1----:R-:W-:Y:S01]  /*04a0*/  @!UP0 ULEA UR6, UR7, UR6, 0x18 ;  /* 0x0000000607068291 */ /* 0x002fe2000f8ec03f */
[----:B------:R-:W-:Y:S01]  /*04b0*/  VOTEU.ALL UP0, P0 ;  /* 0x00000000003f7886 */ /* 0x000fe20000000000 */
[----:B------:R-:W-:-:S04]  /*04c0*/  ISETP.NE.AND P0, PT, R0, 0x3, PT ;  /* 0x000000030000780c */ /* 0x000fc80003f05270 */
[----:B------:R-:W-:Y:S01]  /*04d0*/  ISETP.EQ.OR P0, PT, R0, RZ, !P0 ;  /* 0x000000ff0000720c */ /* 0x000fe20004702670 */
[----:B--2---:R-:W-:-:S03]  /*04e0*/  @!P3 IMAD.WIDE.U32 R6, R9, R3, R4 ;  /* 0x000000030906b225 */ /* 0x004fc600078e0004 */
[C---:B------:R-:W-:Y:S01]  /*04f0*/  ISETP.EQ.AND P0, PT, R8.reuse, RZ, P0 ;  /* 0x000000ff0800720c */ /* 0x040fe20000702270 */
[----:B------:R-:W-:Y:S01]  /*0500*/  VIADD R8, R8, 0xffffffff ;  /* 0xffffffff08087836 */ /* 0x000fe20000000000 */
[----:B------:R-:W0:Y:S02]  /*0510*/  FENCE.VIEW.ASYNC.S ;  /* 0x00000000000073c6 */ /* 0x000e240000000000 */
[----:B0-----:R0:W3:Y:S01]  /*0520*/  @!UP0 SYNCS.EXCH.64 URZ, [UR6+0x50], UR4 ;  /* 0x00005004063f85b2 */ /* 0x0010e20008000100 */
[----:B------:R-:W-:Y:S01]  /*0530*/  @!P3 IMAD.MOV.U32 R18, RZ, RZ, R6 ;  /* 0x000000ffff12b224 */ /* 0x000fe200078e0006 */
[----:B------:R-:W-:Y:S01]  /*0540*/  SEL R2, RZ, 0x1, !P0 ;  /* 0x00000001ff027807 */ /* 0x000fe20004000000 */
[----:B------:R-:W-:Y:S01]  /*0550*/  @!P3 IMAD.MOV.U32 R17, RZ, RZ, R7 ;  /* 0x000000ffff11b224 */ /* 0x000fe200078e0007 */
[----:B------:R-:W-:-:S04]  /*0560*/  ISETP.GE.U32.AND P1, PT, R8, 0x2, PT ;  /* 0x000000020800780c */ /* 0x000fc80003f26070 */
[----:B------:R-:W-:Y:S01]  /*0570*/  SEL R2, R2, 0x2, P1 ;  /* 0x0000000202027807 */ /* 0x000fe20000800000 */
[----:B------:R0:W3:Y:S01]  /*0580*/  @!UP1 SYNCS.EXCH.64 URZ, [UR6+0x58], UR4 ;  /* 0x00005804063f95b2 */ /* 0x0000e20008000100 */
[----:B------:R-:W-:Y:S01]  /*0590*/  NOP ;  /* 0x0000000000007918 */ /* 0x000fe20000000000 */
[----:B---34-:R-:W-:Y:S06]  /*05a0*/  BAR.SYNC.DEFER_BLOCKING 0x0 ;  /* 0x0000000000007b1d */ /* 0x018fec0000010000 */
[----:B------:R-:W-:Y:S05]  /*05b0*/  @!P2 BRA `(.L_x_3) ;  /* 0x0000010000f4a947 */ /* 0x000fea0003800000 */
[----:B------:R-:W-:-:S13]  /*05c0*/  ISETP.GT.U32.AND P0, PT, R8, 0x1, PT ;  /* 0x000000010800780c */ /* 0x000fda0003f04070 */
[----:B0-----:R-:W-:Y:S05]  /*05d0*/  @P0 EXIT ;  /* 0x000000000000094d */ /* 0x001fea0003800000 */
[----:B------:R-:W-:Y:S01]  /*05e0*/  ULDC.64 UR4, c[0x0][0x650] ;  /* 0x0001940000047ab9 */ /* 0x000fe20000000a00 */
[----:B------:R-:W-:Y:S01]  /*05f0*/  PRMT R0, RZ, 0x7610, R0 ;  /* 0x00007610ff007816 */ /* 0x000fe20000000000 */
[----:B------:R-:W-:Y:S01]  /*0600*/  IMAD.MOV.U32 R22, RZ, RZ, -0x1 ;  /* 0xffffffffff167424 */ /* 0x000fe200078e00ff */
[----:B------:R-:W-:Y:S01]  /*0610*/  ISETP.GE.U32.AND P0, PT, R18, UR4, PT ;  /* 0x0000000412007c0c */ /* 0x000fe2000bf06070 */
[----:B------:R-:W-:Y:S02]  /*0620*/  IMAD.MOV.U32 R19, RZ, RZ, -0x1 ;  /* 0xffffffffff137424 */ /* 0x000fe400078e00ff */
[----:B------:R-:W-:Y:S01]  /*0630*/  IMAD.MOV.U32 R16, RZ, RZ, -0x1 ;  /* 0xffffffffff107424 */ /* 0x000fe200078e00ff */
[----:B------:R-:W-:-:S13]  /*0640*/  ISETP.GE.U32.AND.EX P0, PT, R17, UR5, PT, P0 ;  /* 0x0000000511007c0c */ /* 0x000fda000bf06100 */
[----:B------:R-:W-:Y:S05]  /*0650*/  @P0 BRA `(.L_x_4) ;  /* 0x00000004005c0947 */ /* 0x000fea0003800000 */
[----:B------:R-:W0:Y:S01]  /*0660*/  LDC.64 R14, c[0x0][0x628] ;  /* 0x00018a00ff0e7b82 */ /* 0x000e220000000a00 */
[----:B------:R-:W-:Y:S02]  /*0670*/  IMAD.MOV.U32 R6, RZ, RZ, R18 ;  /* 0x000000ffff067224 */ /* 0x000fe400078e0012 */
[----:B------:R-:W-:-:S05]  /*0680*/  IMAD.MOV.U32 R7, RZ, RZ, R17 ;  /* 0x000000ffff077224 */ /* 0x000fca00078e0011 */
[----:B------:R-:W1:Y:S08]  /*0690*/  LDC R0, c[0x0][0x630] ;  /* 0x00018c00ff007b82 */ /* 0x000e700000000800 */
[----:B------:R-:W2:Y:S01]  /*06a0*/  LDC.64 R20, c[0x0][0x620] ;  /* 0x00018800ff147b82 */ /* 0x000ea20000000a00 */
[----:B0-----:R-:W-:-:S04]  /*06b0*/  ISETP.NE.U32.AND P0, PT, R14, RZ, PT ;  /* 0x000000ff0e00720c */ /* 0x001fc80003f05070 */
[----:B------:R-:W-:-:S13]  /*06c0*/  ISETP.NE.AND.EX P0, PT, R15, RZ, PT, P0 ;  /* 0x000000ff0f00720c */ /* 0x000fda0003f05300 */
[----:B-12---:R-:W-:Y:S05]  /*06d0*/  @!P0 BRA `(.L_x_5) ;  /* 0x0000000000288947 */ /* 0x006fea0003800000 */
[----:B------:R-:W0:Y:S02]  /*06e0*/  LDC R11, c[0x0][0x634] ;  /* 0x00018d00ff0b7b82 */ /* 0x000e240000000800 */
[----:B0-----:R-:W-:-:S05]  /*06f0*/  IADD3 R11, P0, R18, R11, RZ ;  /* 0x0000000b120b7210 */ /* 0x001fca0007f1e0ff */
[----:B------:R-:W-:-:S04]  /*0700*/  IMAD.X R13, RZ, RZ, R17, P0 ;  /* 0x000000ffff0d7224 */ /* 0x000fc800000e0611 */
[----:B------:R-:W-:-:S04]  /*0710*/  IMAD.WIDE.U32 R6, R13, R14, RZ ;  /* 0x0000000e0d067225 */ /* 0x000fc800078e00ff */
[----:B------:R-:W-:-:S04]  /*0720*/  IMAD.WIDE.U32 R8, P0, R11, R15, R6 ;  /* 0x0000000f0b087225 */ /* 0x000fc80007800006 */
[----:B------:R-:W-:-:S04]  /*0730*/  IMAD.WIDE.U32 R6, R11, R14, RZ ;  /* 0x0000000e0b067225 */ /* 0x000fc800078e00ff */
[----:B------:R-:W-:Y:S01]  /*0740*/  IMAD.X R11, RZ, RZ, RZ, P0 ;  /* 0x000000ffff0b7224 */ /* 0x000fe200000e06ff */
[----:B------:R-:W-:Y:S01]  /*0750*/  IADD3 RZ, P0, R7, R8, RZ ;  /* 0x0000000807ff7210 */ /* 0x000fe20007f1e0ff */
[----:B------:R-:W-:-:S04]  /*0760*/  IMAD.MOV.U32 R10, RZ, RZ, R9 ;  /* 0x000000ffff0a7224 */ /* 0x000fc800078e0009 */
[----:B------:R-:W-:-:S08]  /*0770*/  IMAD.WIDE.U32.X R6, R13, R15, R10, P0 ;  /* 0x0000000f0d067225 */ /* 0x000fd000000e040a */
.L_x_5:
[-CC-:B------:R-:W-:Y:S01]  /*0780*/  SHF.R.U64 R23, R6, R0.reuse, R7.reuse ;  /* 0x0000000006177219 */ /* 0x180fe20000001207 */
[----:B------:R-:W0:Y:S01]  /*0790*/  LDC R10, c[0x0][0x618] ;  /* 0x00018600ff0a7b82 */ /* 0x000e220000000800 */
[----:B------:R-:W-:Y:S01]  /*07a0*/  SHF.R.U32.HI R5, RZ, R0, R7 ;  /* 0x00000000ff057219 */ /* 0x000fe20000011607 */
[----:B------:R-:W-:Y:S01]  /*07b0*/  ULDC UR4, c[0x0][0x150] ;  /* 0x0000540000047ab9 */ /* 0x000fe20000000800 */
[----:B------:R-:W-:Y:S01]  /*07c0*/  IADD3 R9, P0, RZ, -R23, RZ ;  /* 0x80000017ff097210 */ /* 0x000fe20007f1e0ff */
[----:B------:R-:W-:Y:S01]  /*07d0*/  IMAD.MOV.U32 R16, RZ, RZ, R18 ;  /* 0x000000ffff107224 */ /* 0x000fe200078e0012 */
[----:B------:R-:W-:-:S03]  /*07e0*/  I2FP.F32.U32 R0, R4 ;  /* 0x0000000400007245 */ /* 0x000fc60000201000 */
[----:B------:R-:W1:Y:S01]  /*07f0*/  LDC.64 R24, c[0x0][0x640] ;  /* 0x00019000ff187b82 */ /* 0x000e620000000a00 */
[----:B------:R-:W-:Y:S02]  /*0800*/  IMAD.X R11, RZ, RZ, ~R5, P0 ;  /* 0x000000ffff0b7224 */ /* 0x000fe400000e0e05 */
[----:B------:R-:W-:Y:S01]  /*0810*/  FMUL R0, R0, UR4 ;  /* 0x0000000400007c20 */ /* 0x000fe20008400000 */
[----:B------:R-:W-:Y:S01]  /*0820*/  IMAD.WIDE.U32 R6, R9, R20, R16 ;  /* 0x0000001409067225 */ /* 0x000fe200078e0010 */
[----:B------:R-:W-:-:S03]  /*0830*/  ULDC UR4, c[0x0][0x154] ;  /* 0x0000550000047ab9 */ /* 0x000fc60000000800 */
[----:B------:R-:W-:Y:S01]  /*0840*/  IMAD R8, R11, R20, RZ ;  /* 0x000000140b087224 */ /* 0x000fe200078e02ff */
[----:B------:R-:W2:Y:S01]  /*0850*/  LDC R5, c[0x0][0x144] ;  /* 0x00005100ff057b82 */ /* 0x000ea20000000800 */
[----:B------:R-:W3:Y:S02]  /*0860*/  F2I.U32.TRUNC.NTZ R0, R0 ;  /* 0x0000000000007305 */ /* 0x000ee4000020f000 */
[----:B------:R-:W-:-:S04]  /*0870*/  IMAD R9, R9, R21, R8 ;  /* 0x0000001509097224 */ /* 0x000fc800078e0208 */
[----:B------:R-:W-:Y:S01]  /*0880*/  IMAD.IADD R7, R7, 0x1, R9 ;  /* 0x0000000107077824 */ /* 0x000fe200078e0209 */
[----:B------:R-:W4:Y:S01]  /*0890*/  LDC R12, c[0x0][0x608] ;  /* 0x00018200ff0c7b82 */ /* 0x000f220000000800 */
[----:B------:R-:W-:-:S03]  /*08a0*/  IMAD.MOV.U32 R9, RZ, RZ, -0x1 ;  /* 0xffffffffff097424 */ /* 0x000fc600078e00ff */
[-CC-:B0-----:R-:W-:Y:S02]  /*08b0*/  SHF.R.U64 R16, R6, R10.reuse, R7.reuse ;  /* 0x0000000a06107219 */ /* 0x181fe40000001207 */
[----:B------:R-:W-:Y:S02]  /*08c0*/  I2FP.F32.U32 R6, R3 ;  /* 0x0000000300067245 */ /* 0x000fe40000201000 */
[----:B------:R-:W0:Y:S01]  /*08d0*/  LDC R22, c[0x0][0x658] ;  /* 0x00019600ff167b82 */ /* 0x000e220000000800 */
[----:B-1----:R-:W-:Y:S01]  /*08e0*/  ISETP.NE.U32.AND P0, PT, R24, RZ, PT ;  /* 0x000000ff1800720c */ /* 0x002fe20003f05070 */
[----:B---3--:R-:W-:Y:S01]  /*08f0*/  IMAD.MOV R8, RZ, RZ, -R0 ;  /* 0x000000ffff087224 */ /* 0x008fe200078e0a00 */
[----:B------:R-:W-:Y:S01]  /*0900*/  SHF.R.U32.HI R7, RZ, R10, R7 ;  /* 0x0000000aff077219 */ /* 0x000fe20000011607 */
[----:B------:R-:W-:Y:S01]  /*0910*/  FMUL R6, R6, UR4 ;  /* 0x0000000406067c20 */ /* 0x000fe20008400000 */
[----:B------:R-:W-:-:S03]  /*0920*/  ISETP.NE.AND.EX P0, PT, R25, RZ, PT, P0 ;  /* 0x000000ff1900720c */ /* 0x000fc60003f05300 */
[----:B------:R-:W1:Y:S01]  /*0930*/  LDC R14, c[0x0][0x148] ;  /* 0x00005200ff0e7b82 */ /* 0x000e620000000800 */
[----:B--2---:R-:W-:-:S07]  /*0940*/  IMAD R0, R5, R8, R4 ;  /* 0x0000000805007224 */ /* 0x004fce00078e0204 */
[----:B------:R-:W2:Y:S01]  /*0950*/  LDC R20, c[0x0][0x600] ;  /* 0x00018000ff147b82 */ /* 0x000ea20000000800 */
[-CC-:B----4-:R-:W-:Y:S02]  /*0960*/  SHF.R.U64 R26, R16, R12.reuse, R7.reuse ;  /* 0x0000000c101a7219 */ /* 0x190fe40000001207 */
[----:B------:R-:W-:Y:S01]  /*0970*/  SHF.R.U32.HI R5, RZ, R12, R7 ;  /* 0x0000000cff057219 */ /* 0x000fe20000011607 */
[----:B------:R-:W-:Y:S01]  /*0980*/  IMAD.MOV.U32 R7, RZ, RZ, 0x1 ;  /* 0x00000001ff077424 */ /* 0x000fe200078e00ff */
[----:B------:R3:W4:Y:S03]  /*0990*/  F2I.U32.TRUNC.NTZ R12, R6 ;  /* 0x00000006000c7305 */ /* 0x000726000020f000 */
[----:B------:R-:W1:Y:S01]  /*09a0*/  LDC R15, c[0x0][0x648] ;  /* 0x00019200ff0f7b82 */ /* 0x000e620000000800 */
[-C--:B0-----:R-:W-:Y:S02]  /*09b0*/  SHF.L.U32 R4, R9, R22.reuse, RZ ;  /* 0x0000001609047219 */ /* 0x081fe400000006ff */
[----:B------:R-:W-:-:S02]  /*09c0*/  SHF.R.U64 R28, R26, R22, R5 ;  /* 0x000000161a1c7219 */ /* 0x000fc40000001205 */
[----:B------:R-:W-:Y:S02]  /*09d0*/  LOP3.LUT R11, RZ, R4, RZ, 0x33, !PT ;  /* 0x00000004ff0b7212 */ /* 0x000fe400078e33ff */
[-C--:B------:R-:W-:Y:S01]  /*09e0*/  SHF.R.U32.HI R5, RZ, R22.reuse, R5 ;  /* 0x00000016ff057219 */ /* 0x080fe20000011605 */
[----:B------:R-:W0:Y:S01]  /*09f0*/  LDC R19, c[0x0][0x638] ;  /* 0x00018e00ff137b82 */ /* 0x000e220000000800 */
[----:B------:R-:W-:Y:S01]  /*0a00*/  SHF.L.U32 R10, R7, R22, RZ ;  /* 0x00000016070a7219 */ /* 0x000fe200000006ff */
[----:B------:R-:W-:-:S06]  /*0a10*/  IMAD.MOV.U32 R4, RZ, RZ, R28 ;  /* 0x000000ffff047224 */ /* 0x000fcc00078e001c */
[----:B------:R-:W0:Y:S01]  /*0a20*/  LDC R21, c[0x0][0x610] ;  /* 0x00018400ff157b82 */ /* 0x000e220000000800 */
[----:B---34-:R-:W-:Y:S05]  /*0a30*/  @!P0 BRA `(.L_x_6) ;  /* 0x0000000000288947 */ /* 0x018fea0003800000 */
[----:B------:R-:W3:Y:S02]  /*0a40*/  LDC R9, c[0x0][0x64c] ;  /* 0x00019300ff097b82 */ /* 0x000ee40000000800 */
[----:B---3--:R-:W-:-:S05]  /*0a50*/  IADD3 R9, P0, R28, R9, RZ ;  /* 0x000000091c097210 */ /* 0x008fca0007f1e0ff */
        /* <DEDUP_REMOVED lines=8> */
.L_x_6:
[----:B-1----:R-:W-:Y:S01]  /*0ae0*/  SHF.R.U64 R4, R4, R15, R5 ;  /* 0x0000000f04047219 */ /* 0x002fe20000001205 */
[----:B--2---:R-:W-:Y:S01]  /*0af0*/  VIADD R5, R20, 0xffffffff ;  /* 0xffffffff14057836 */ /* 0x004fe20000000000 */
[----:B------:R-:W-:Y:S01]  /*0b00*/  LOP3.LUT R11, R26, R11, RZ, 0xc0, !PT ;  /* 0x0000000b1a0b7212 */ /* 0x000fe200078ec0ff */
[----:B------:R-:W-:Y:S02]  /*0b10*/  IMAD.MOV R12, RZ, RZ, -R12 ;  /* 0x000000ffff0c7224 */ /* 0x000fe400078e0a0c */
[----:B------:R-:W-:Y:S01]  /*0b20*/  IMAD.MOV R6, RZ, RZ, -R4 ;  /* 0x000000ffff067224 */ /* 0x000fe200078e0a04 */
[----:B------:R-:W-:Y:S01]  /*0b30*/  LOP3.LUT R5, R16, R5, RZ, 0xc0, !PT ;  /* 0x0000000510057212 */ /* 0x000fe200078ec0ff */
[----:B------:R-:W-:Y:S02]  /*0b40*/  @P3 IMAD R0, R14, R12, R3 ;  /* 0x0000000c0e003224 */ /* 0x000fe400078e0203 */
[----:B------:R-:W-:Y:S02]  /*0b50*/  IMAD R11, R10, R4, R11 ;  /* 0x000000040a0b7224 */ /* 0x000fe400078e020b */
[----:B0-----:R-:W-:-:S02]  /*0b60*/  IMAD R3, R6, R19, R28 ;  /* 0x0000001306037224 */ /* 0x001fc400078e021c */
[----:B------:R-:W-:Y:S02]  /*0b70*/  IMAD R22, R11, R21, R0 ;  /* 0x000000150b167224 */ /* 0x000fe400078e0200 */
[----:B------:R-:W-:Y:S02]  /*0b80*/  IMAD R3, R3, R20, R5 ;  /* 0x0000001403037224 */ /* 0x000fe400078e0205 */
[----:B------:R-:W-:Y:S02]  /*0b90*/  IMAD.MOV.U32 R0, RZ, RZ, 0x1 ;  /* 0x00000001ff007424 */ /* 0x000fe400078e00ff */
[----:B------:R-:W-:Y:S01]  /*0ba0*/  IMAD.MOV.U32 R16, RZ, RZ, R23 ;  /* 0x000000ffff107224 */ /* 0x000fe200078e0017 */
[----:B------:R-:W-:Y:S02]  /*0bb0*/  SEL R19, R3, R22, !P3 ;  /* 0x0000001603137207 */ /* 0x000fe40005800000 */
[----:B------:R-:W-:-:S07]  /*0bc0*/  SEL R22, R22, R3, !P3 ;  /* 0x0000000316167207 */ /* 0x000fce0005800000 */
.L_x_4:
[----:B------:R-:W-:-:S08]  /*0bd0*/  NOP ;  /* 0x0000000000007918 */ /* 0x000fd00000000000 */
[----:B------:R-:W0:Y:S02]  /*0be0*/  USETMAXREG.TRY_ALLOC.CTAPOOL UP0, 0xe8 ;  /* 0x000000e8000079c8 */ /* 0x000e240008000600 */
[----:B0-----:R-:W-:-:S13]  /*0bf0*/  PLOP3.LUT P0, PT, PT, PT, UP0, 0x80, 0x0 ;  /* 0x000000000000781c */ /* 0x001fda0003f0f008 */
[----:B------:R-:W-:Y:S05]  /*0c00*/  @!P0 BRA `(.L_x_4) ;  /* 0xfffffffc00f08947 */ /* 0x000fea000383ffff */
[----:B------:R-:W-:Y:S01]  /*0c10*/  ULDC.64 UR4, c[0x0][0x598] ;  /* 0x0001660000047ab9 */ /* 0x000fe20000000a00 */
[----:B------:R-:W-:Y:S01]  /*0c20*/  ULDC.64 UR54, c[0x0][0x208] ;  /* 0x0000820000367ab9 */ /* 0x000fe20000000a00 */
[----:B------:R-:W-:-:S04]  /*0c30*/  ISETP.NE.U32.AND P0, PT, RZ, UR4, PT ;  /* 0x00000004ff007c0c */ /* 0x000fc8000bf05070 */
[----:B------:R-:W-:-:S13]  /*0c40*/  ISETP.NE.AND.EX P0, PT, RZ, UR5, PT, P0 ;  /* 0x00000005ff007c0c */ /* 0x000fda000bf05300 */
[----:B------:R-:W-:Y:S05]  /*0c50*/  @!P0 BRA `(.L_x_7) ;  /* 0x00000000001c8947 */ /* 0x000fea0003800000 */
[----:B------:R-:W0:Y:S02]  /*0c60*/  LDC.64 R4, c[0x0][0x598] ;  /* 0x00016600ff047b82 */ /* 0x000e240000000a00 */
[----:B0-----:R-:W2:Y:S02]  /*0c70*/  LDG.E.64 R4, desc[UR54][R4.64] ;  /* 0x0000003604047981 */ /* 0x001ea4000c1e1b00 */
[----:B--2---:R-:W-:-:S04]  /*0c80*/  ISETP.NE.U32.AND P0, PT, R4, RZ, PT ;  /* 0x000000ff0400720c */ /* 0x004fc80003f05070 */
[----:B------:R-:W-:-:S13]  /*0c90*/  ISETP.NE.AND.EX P0, PT, R5, RZ, PT, P0 ;  /* 0x000000ff0500720c */ /* 0x000fda0003f05300 */
[----:B------:R-:W-:Y:S05]  /*0ca0*/  @!P0 BRA `(.L_x_7) ;  /* 0x0000000000088947 */ /* 0x000fea0003800000 */
[----:B------:R0:W5:Y:S01]  /*0cb0*/  LD.E R200, desc[UR54][R4.64] ;  /* 0x0000003604c87980 */ /* 0x000162000c101900 */
[----:B------:R-:W-:Y:S05]  /*0cc0*/  BRA `(.L_x_8) ;  /* 0x0000000000247947 */ /* 0x000fea0003800000 */
.L_x_7:
[----:B------:R-:W-:Y:S02]  /*0cd0*/  ULDC.64 UR4, c[0x0][0x588] ;  /* 0x0001620000047ab9 */ /* 0x000fe40000000a00 */
[----:B------:R-:W-:-:S04]  /*0ce0*/  ISETP.NE.U32.AND P0, PT, RZ, UR4, PT ;  /* 0x00000004ff007c0c */ /* 0x000fc8000bf05070 */
[----:B------:R-:W-:-:S13]  /*0cf0*/  ISETP.NE.AND.EX P0, PT, RZ, UR5, PT, P0 ;  /* 0x00000005ff007c0c */ /* 0x000fda000bf05300 */
[----:B------:R-:W-:Y:S05]  /*0d00*/  @!P0 BRA `(.L_x_9) ;  /* 0x00000000000c8947 */ /* 0x000fea0003800000 */
[----:B------:R-:W0:Y:S02]  /*0d10*/  LDC.64 R200, c[0x0][0x588] ;  /* 0x00016200ffc87b82 */ /* 0x000e240000000a00 */
[----:B0-----:R1:W5:Y:S01]  /*0d20*/  LDG.E R200, desc[UR54][R200.64] ;  /* 0x00000036c8c87981 */ /* 0x001362000c1e1900 */
[----:B------:R-:W-:Y:S05]  /*0d30*/  BRA `(.L_x_8) ;  /* 0x0000000000087947 */ /* 0x000fea0003800000 */
.L_x_9:
[----:B------:R-:W-:Y:S02]  /*0d40*/  ULDC UR4, c[0x0][0x580] ;  /* 0x0001600000047ab9 */ /* 0x000fe40000000800 */
[----:B------:R-:W-:-:S07]  /*0d50*/  IMAD.U32 R200, RZ, RZ, UR4 ;  /* 0x00000004ffc87e24 */ /* 0x000fce000f8e00ff */
.L_x_8:
[----:B------:R-:W-:Y:S02]  /*0d60*/  ULDC.64 UR4, c[0x0][0x5a0] ;  /* 0x0001680000047ab9 */ /* 0x000fe40000000a00 */
[----:B------:R-:W-:-:S04]  /*0d70*/  ISETP.NE.U32.AND P0, PT, RZ, UR4, PT ;  /* 0x00000004ff007c0c */ /* 0x000fc8000bf05070 */
[----:B------:R-:W-:-:S13]  /*0d80*/  ISETP.NE.AND.EX P0, PT, RZ, UR5, PT, P0 ;  /* 0x00000005ff007c0c */ /* 0x000fda000bf05300 */
[----:B------:R-:W-:Y:S05]  /*0d90*/  @!P0 BRA `(.L_x_10) ;  /* 0x00000000001c8947 */ /* 0x000fea0003800000 */
[----:B0-----:R-:W0:Y:S02]  /*0da0*/  LDC.64 R4, c[0x0][0x5a0] ;  /* 0x00016800ff047b82 */ /* 0x001e240000000a00 */
[----:B0-----:R-:W2:Y:S02]  /*0db0*/  LDG.E.64 R4, desc[UR54][R4.64] ;  /* 0x0000003604047981 */ /* 0x001ea4000c1e1b00 */
[----:B--2---:R-:W-:-:S04]  /*0dc0*/  ISETP.NE.U32.AND P0, PT, R4, RZ, PT ;  /* 0x000000ff0400720c */ /* 0x004fc80003f05070 */
[----:B------:R-:W-:-:S13]  /*0dd0*/  ISETP.NE.AND.EX P0, PT, R5, RZ, PT, P0 ;  /* 0x000000ff0500720c */ /* 0x000fda0003f05300 */
[----:B------:R-:W-:Y:S05]  /*0de0*/  @!P0 BRA `(.L_x_10) ;  /* 0x0000000000088947 */ /* 0x000fea0003800000 */
[----:B------:R0:W5:Y:S01]  /*0df0*/  LD.E R23, desc[UR54][R4.64] ;  /* 0x0000003604177980 */ /* 0x000162000c101900 */
[----:B------:R-:W-:Y:S05]  /*0e00*/  BRA `(.L_x_11) ;  /* 0x0000000000247947 */ /* 0x000fea0003800000 */
.L_x_10:
[----:B------:R-:W-:Y:S02]  /*0e10*/  ULDC.64 UR4, c[0x0][0x590] ;  /* 0x0001640000047ab9 */ /* 0x000fe40000000a00 */
[----:B------:R-:W-:-:S04]  /*0e20*/  ISETP.NE.U32.AND P0, PT, RZ, UR4, PT ;  /* 0x00000004ff007c0c */ /* 0x000fc8000bf05070 */
[----:B------:R-:W-:-:S13]  /*0e30*/  ISETP.NE.AND.EX P0, PT, RZ, UR5, PT, P0 ;  /* 0x00000005ff007c0c */ /* 0x000fda000bf05300 */
[----:B------:R-:W-:Y:S05]  /*0e40*/  @!P0 BRA `(.L_x_12) ;  /* 0x00000000000c8947 */ /* 0x000fea0003800000 */
[----:B0-----:R-:W0:Y:S02]  /*0e50*/  LDC.64 R4, c[0x0][0x590] ;  /* 0x00016400ff047b82 */ /* 0x001e240000000a00 */
[----:B0-----:R2:W5:Y:S01]  /*0e60*/  LDG.E R23, desc[UR54][R4.64] ;  /* 0x0000003604177981 */ /* 0x001562000c1e1900 */
[----:B------:R-:W-:Y:S05]  /*0e70*/  BRA `(.L_x_11) ;  /* 0x0000000000087947 */ /* 0x000fea0003800000 */
.L_x_12:
[----:B------:R-:W-:Y:S02]  /*0e80*/  ULDC UR4, c[0x0][0x584] ;  /* 0x0001610000047ab9 */ /* 0x000fe40000000800 */
[----:B------:R-:W-:-:S07]  /*0e90*/  IMAD.U32 R23, RZ, RZ, UR4 ;  /* 0x00000004ff177e24 */ /* 0x000fce000f8e00ff */
.L_x_11:
[----:B------:R-:W-:-:S13]  /*0ea0*/  LOP3.LUT P0, RZ, R0, 0xff, RZ, 0xc0, !PT ;  /* 0x000000ff00ff7812 */ /* 0x000fda000780c0ff */
[----:B------:R-:W-:Y:S05]  /*0eb0*/  @!P0 EXIT ;  /* 0x000000000000894d */ /* 0x000fea0003800000 */
[----:B------:R-:W-:Y:S01]  /*0ec0*/  ULDC UR4, c[0x0][0x28c] ;  /* 0x0000a30000047ab9 */ /* 0x000fe20000000800 */
[----:B-1----:R-:W-:Y:S01]  /*0ed0*/  LOP3.LUT R201, R2, 0x1, RZ, 0xfc, !PT ;  /* 0x0000000102c97812 */ /* 0x002fe200078efcff */
[----:B------:R-:W-:Y:S01]  /*0ee0*/  UIADD3 UR4, UR4, 0x3f, URZ ;  /* 0x0000003f04047890 */ /* 0x000fe2000fffe03f */
[----:B------:R-:W-:Y:S01]  /*0ef0*/  UMOV UR36, URZ ;  /* 0x0000003f00247c82 */ /* 0x000fe20008000000 */
[----:B------:R-:W-:Y:S02]  /*0f00*/  UMOV UR37, URZ ;  /* 0x0000003f00257c82 */ /* 0x000fe40008000000 */
[----:B------:R-:W-:-:S04]  /*0f10*/  USHF.R.S32.HI UR5, URZ, 0x1f, UR4 ;  /* 0x0000001f3f057899 */ /* 0x000fc80008011404 */
[----:B------:R-:W-:-:S04]  /*0f20*/  ULEA.HI UR5, UR5, UR4, URZ, 0x6 ;  /* 0x0000000405057291 */ /* 0x000fc8000f8f303f */
[----:B------:R-:W-:-:S12]  /*0f30*/  USHF.R.S32.HI UR39, URZ, 0x6, UR5 ;  /* 0x000000063f277899 */ /* 0x000fd80008011405 */
.L_x_380:
[----:B-1----:R-:W1:Y:S01]  /*0f40*/  S2R R0, SR_TID.X ;  /* 0x0000000000007919 */ /* 0x002e620000002100 */
[----:B---3--:R-:W3:Y:S01]  /*0f50*/  S2UR UR6, SR_CgaCtaId ;  /* 0x00000000000679c3 */ /* 0x008ee20000008800 */
[----:B------:R-:W-:Y:S02]  /*0f60*/  UMOV UR38, 0x400 ;  /* 0x0000040000267882 */ /* 0x000fe40000000000 */
[----:B---3--:R-:W-:Y:S01]  /*0f70*/  ULEA UR38, UR6, UR38, 0x18 ;  /* 0x0000002606267291 */ /* 0x008fe2000f8ec03f */
[----:B-1----:R-:W-:-:S04]  /*0f80*/  LOP3.LUT R0, R0, 0x80, RZ, 0xc0, !PT ;  /* 0x0000008000007812 */ /* 0x002fc800078ec0ff */
[----:B------:R-:W-:-:S06]  /*0f90*/  SHF.R.U32.HI R0, RZ, 0x7, R0 ;  /* 0x00000007ff007819 */ /* 0x000fcc0000011600 */
[----:B------:R-:W1:Y:S02]  /*0fa0*/  SHFL.IDX PT, R0, R0, RZ, 0x1f ;  /* 0x00001fff00007589 */ /* 0x000e6400000e0000 */
[----:B-1----:R-:W-:-:S13]  /*0fb0*/  R2UR UR4, R0 ;  /* 0x00000000000472ca */ /* 0x002fda00000e0000 */
[----:B------:R-:W-:-:S04]  /*0fc0*/  ULEA.HI UR5, UR4, UR4, URZ, 0x1 ;  /* 0x0000000404057291 */ /* 0x000fc8000f8f083f */
[----:B------:R-:W-:-:S04]  /*0fd0*/  ULOP3.LUT UR5, UR5, 0x7fffe, URZ, 0xc0, !UPT ;  /* 0x0007fffe05057892 */ /* 0x000fc8000f8ec03f */
[----:B------:R-:W-:-:S03]  /*0fe0*/  UIADD3 UR5, UR4, -UR5, URZ ;  /* 0x8000000504057290 */ /* 0x000fc6000fffe03f */
[----:B------:R-:W-:Y:S01]  /*0ff0*/  ULDC UR4, c[0x0][0x28c] ;  /* 0x0000a30000047ab9 */ /* 0x000fe20000000800 */
[----:B------:R-:W-:Y:S01]  /*1000*/  ULEA UR5, UR5, UR38, 0xd ;  /* 0x0000002605057291 */ /* 0x000fe2000f8e683f */
[----:B------:R-:W-:-:S03]  /*1010*/  ISETP.LT.AND P0, PT, RZ, UR4, PT ;  /* 0x00000004ff007c0c */ /* 0x000fc6000bf01270 */
[----:B------:R-:W-:-:S04]  /*1020*/  UIADD3 UR5, UR5, 0x100, URZ ;  /* 0x0000010005057890 */ /* 0x000fc8000fffe03f */
[----:B------:R-:W-:-:S04]  /*1030*/  USHF.R.U32.HI UR5, URZ, 0x4, UR5 ;  /* 0x000000043f057899 */ /* 0x000fc80008011605 */
[----:B------:R-:W-:Y:S02]  /*1040*/  ULOP3.LUT UR52, UR5, 0x3fff, URZ, 0xc0, !UPT ;  /* 0x00003fff05347892 */ /* 0x000fe4000f8ec03f */
[----:B0---45:R-:W-:Y:S10]  /*1050*/  @P0 BRA `(.L_x_13) ;  /* 0x0000000000400947 */ /* 0x031ff40003800000 */
[----:B------:R-:W-:Y:S01]  /*1060*/  MOV R0, 0x0 ;  /* 0x0000000000007802 */ /* 0x000fe20000000f00 */
[----:B------:R-:W-:Y:S01]  /*1070*/  ULDC.64 UR4, c[0x4][0x68] ;  /* 0x01001a0000047ab9 */ /* 0x000fe20000000a00 */
[----:B------:R-:W-:Y:S01]  /*1080*/  ULDC.64 UR6, c[0x4][0x8] ;  /* 0x0100020000067ab9 */ /* 0x000fe20000000a00 */
[----:B0-2---:R-:W-:Y:S01]  /*1090*/  IMAD.U32 R4, RZ, RZ, UR4 ;  /* 0x00000004ff047e24 */ /* 0x005fe2000f8e00ff */
[----:B------:R0:W1:Y:S01]  /*10a0*/  LDC.64 R14, c[0x4][R0] ;  /* 0x01000000000e7b82 */ /* 0x0000620000000a00 */
[----:B------:R-:W-:Y:S01]  /*10b0*/  IMAD.U32 R5, RZ, RZ, UR5 ;  /* 0x00000005ff057e24 */ /* 0x000fe2000f8e00ff */
[----:B------:R-:W-:Y:S01]  /*10c0*/  ULDC.64 UR4, c[0x4][0x70] ;  /* 0x01001c0000047ab9 */ /* 0x000fe20000000a00 */
[----:B------:R-:W-:Y:S02]  /*10d0*/  IMAD.U32 R10, RZ, RZ, UR6 ;  /* 0x00000006ff0a7e24 */ /* 0x000fe4000f8e00ff */
[----:B------:R-:W-:Y:S02]  /*10e0*/  IMAD.U32 R6, RZ, RZ, UR4 ;  /* 0x00000004ff067e24 */ /* 0x000fe4000f8e00ff */
[----:B------:R-:W-:-:S02]  /*10f0*/  IMAD.U32 R7, RZ, RZ, UR5 ;  /* 0x00000005ff077e24 */ /* 0x000fc4000f8e00ff */
[----:B------:R-:W-:Y:S02]  /*1100*/  IMAD.U32 R11, RZ, RZ, UR7 ;  /* 0x00000007ff0b7e24 */ /* 0x000fe4000f8e00ff */
[----:B------:R-:W-:Y:S02]  /*1110*/  IMAD.MOV.U32 R8, RZ, RZ, 0x1e1 ;  /* 0x000001e1ff087424 */ /* 0x000fe400078e00ff */
[----:B------:R-:W-:Y:S02]  /*1120*/  IMAD.MOV.U32 R12, RZ, RZ, 0x1 ;  /* 0x00000001ff0c7424 */ /* 0x000fe400078e00ff */
[----:B0-----:R-:W-:-:S07]  /*1130*/  IMAD.MOV.U32 R13, RZ, RZ, RZ ;  /* 0x000000ffff0d7224 */ /* 0x001fce00078e00ff */
[----:B------:R-:W-:-:S07]  /*1140*/  LEPC R20, `(.L_x_13) ;  /* 0x000000001014794e */ /* 0x000fce0000000000 */
[----:B-1---5:R-:W-:Y:S05]  /*1150*/  CALL.ABS.NOINC R14 ;  /* 0x000000000e007343 */ /* 0x022fea0003c00000 */
.L_x_13:
[----:B------:R-:W-:-:S13]  /*1160*/  ISETP.NE.AND P0, PT, R201, 0x3, PT ;  /* 0x00000003c900780c */ /* 0x000fda0003f05270 */
[----:B------:R-:W-:Y:S05]  /*1170*/  @!P0 BRA `(.L_x_14) ;  /* 0x0000000000048947 */ /* 0x000fea0003800000 */
[----:B------:R-:W-:Y:S01]  /*1180*/  BPT.TRAP 0x1 ;  /* 0x000000040000795c */ /* 0x000fe20000300000 */
.L_x_14:
[----:B------:R-:W-:Y:S02]  /*1190*/  IMAD.U32 R3, RZ, RZ, UR37 ;  /* 0x00000025ff037e24 */ /* 0x000fe4000f8e00ff */
[----:B------:R-:W-:-:S03]  /*11a0*/  IMAD.U32 R0, RZ, RZ, UR36 ;  /* 0x00000024ff007e24 */ /* 0x000fc6000f8e00ff */
[----:B------:R-:W-:Y:S02]  /*11b0*/  LEA R3, R3, UR38, 0x3 ;  /* 0x0000002603037c11 */ /* 0x000fe4000f8e18ff */
[----:B------:R-:W-:-:S04]  /*11c0*/  SHF.L.U32 R0, R0, 0x1f, RZ ;  /* 0x0000001f00007819 */ /* 0x000fc800000006ff */
[----:B------:R1:W3:Y:S01]  /*11d0*/  SYNCS.PHASECHK.TRANS64.TRYWAIT P1, [R3+URZ], R0 ;  /* 0x00000000030075a7 */ /* 0x0002e2000802017f */
[----:B------:R-:W-:Y:S05]  /*11e0*/  @!P0 BRA `(.L_x_15) ;  /* 0x0000000000048947 */ /* 0x000fea0003800000 */
[----:B------:R-:W-:Y:S01]  /*11f0*/  BPT.TRAP 0x1 ;  /* 0x000000040000795c */ /* 0x000fe20000300000 */
.L_x_15:
[----:B---3--:R-:W-:Y:S05]  /*1200*/  @P1 BRA `(.L_x_16) ;  /* 0x0000000000081947 */ /* 0x008fea0003800000 */
[----:B------:R-:W3:Y:S02]  /*1210*/  SYNCS.PHASECHK.TRANS64.TRYWAIT P1, [R3+URZ], R0 ;  /* 0x00000000030075a7 */ /* 0x000ee4000802017f */
[----:B---3--:R-:W-:Y:S05]  /*1220*/  @!P1 BRA `(.L_x_17) ;  /* 0x0000010c00809947 */ /* 0x008fea0003800000 */
.L_x_16:
[----:B------:R-:W-:-:S04]  /*1230*/  UISETP.LT.AND UP0, UPT, UR39, 0x1, UPT ;  /* 0x000000012700788c */ /* 0x000fc8000bf01270 */
[----:B------:R-:W-:-:S06]  /*1240*/  USEL UR4, UR39, 0x1, UP0 ;  /* 0x0000000127047887 */ /* 0x000fcc0008000000 */
[----:B-1-3--:R-:W-:Y:S01]  /*1250*/  IMAD.U32 R0, RZ, RZ, UR4 ;  /* 0x00000004ff007e24 */ /* 0x00afe2000f8e00ff */
[----:B------:R-:W-:Y:S05]  /*1260*/  WARPSYNC.ALL ;  /* 0x0000000000007948 */ /* 0x000fea0003800000 */
[----:B------:R-:W-:-:S04]  /*1270*/  IADD3 R0, -R0, UR39, RZ ;  /* 0x0000002700007c10 */ /* 0x000fc8000fffe1ff */
[----:B------:R-:W-:Y:S01]  /*1280*/  ISETP.GE.AND P1, PT, R0, 0x1, PT ;  /* 0x000000010000780c */ /* 0x000fe20003f26270 */
[----:B------:R-:W-:Y:S01]  /*1290*/  UIADD3 UR4, UR38, 0x20100, URZ ;  /* 0x0002010026047890 */ /* 0x000fe2000fffe03f */
[----:B------:R-:W-:Y:S01]  /*12a0*/  WARPGROUP.ARRIVE ;  /* 0x00000000000079c5 */ /* 0x000fe20000000000 */
[----:B------:R-:W-:Y:S02]  /*12b0*/  ULOP3.LUT UR52, UR52, 0x10000, URZ, 0xfc, !UPT ;  /* 0x0001000034347892 */ /* 0x000fe4000f8efc3f */
[----:B------:R-:W-:Y:S02]  /*12c0*/  USHF.R.U32.HI UR4, URZ, 0x4, UR4 ;  /* 0x000000043f047899 */ /* 0x000fe40008011604 */
[----:B------:R-:W-:Y:S02]  /*12d0*/  ULEA UR56, UR37, UR52, 0xb ;  /* 0x0000003425387291 */ /* 0x000fe4000f8e583f */
[----:B------:R-:W-:Y:S01]  /*12e0*/  ULOP3.LUT UR4, UR4, 0x3fff, URZ, 0xc0, !UPT ;  /* 0x00003fff04047892 */ /* 0x000fe2000f8ec03f */
[----:B------:R-:W-:Y:S01]  /*12f0*/  UMOV UR41, 0x40000040 ;  /* 0x4000004000297882 */ /* 0x000fe20000000000 */
[----:B------:R-:W-:-:S02]  /*1300*/  UMOV UR43, 0x40000040 ;  /* 0x40000040002b7882 */ /* 0x000fc40000000000 */
[----:B------:R-:W-:Y:S01]  /*1310*/  ULOP3.LUT UR53, UR4, 0x10000, URZ, 0xfc, !UPT ;  /* 0x0001000004357892 */ /* 0x000fe2000f8efc3f */
[----:B------:R-:W-:Y:S01]  /*1320*/  UMOV UR40, UR56 ;  /* 0x0000003800287c82 */ /* 0x000fe20008000000 */
[----:B------:R-:W-:Y:S02]  /*1330*/  UMOV UR33, UR41 ;  /* 0x0000002900217c82 */ /* 0x000fe40008000000 */
[----:B------:R-:W-:Y:S01]  /*1340*/  UIMAD UR57, UR37, 0x580, UR53 ;  /* 0x00000580253978a4 */ /* 0x000fe2000f8e0235 */
[----:B------:R-:W-:Y:S01]  /*1350*/  UMOV UR32, UR40 ;  /* 0x0000002800207c82 */ /* 0x000fe20008000000 */
[----:B------:R-:W-:Y:S02]  /*1360*/  UMOV UR35, 0x40000040 ;  /* 0x4000004000237882 */ /* 0x000fe40000000000 */
[----:B------:R-:W-:Y:S02]  /*1370*/  UIADD3 UR34, UR57, 0x80, URZ ;  /* 0x0000008039227890 */ /* 0x000fe4000fffe03f */
[----:B------:R-:W-:-:S02]  /*1380*/  UIADD3 UR26, UR57, 0x100, URZ ;  /* 0x00000100391a7890 */ /* 0x000fc4000fffe03f */
[----:B------:R-:W-:Y:S01]  /*1390*/  UMOV UR42, UR57 ;  /* 0x00000039002a7c82 */ /* 0x000fe20008000000 */
[----:B------:R-:W-:Y:S01]  /*13a0*/  UMOV UR24, UR40 ;  /* 0x0000002800187c82 */ /* 0x000fe20008000000 */
[----:B------:R-:W-:Y:S01]  /*13b0*/  HGMMA.64x16x16.F32 R192, gdesc[UR40], RZ, !UPT, gsb0 ;  /* 0x0020000028c079f0 */ /* 0x000fe2000c0008ff */
[----:B------:R-:W-:Y:S01]  /*13c0*/  UMOV UR25, UR41 ;  /* 0x0000002900197c82 */ /* 0x000fe20008000000 */
[----:B------:R-:W-:Y:S01]  /*13d0*/  UMOV UR27, 0x40000040 ;  /* 0x40000040001b7882 */ /* 0x000fe20000000000 */
[----:B------:R-:W-:Y:S01]  /*13e0*/  UIADD3 UR18, UR57, 0x180, URZ ;  /* 0x0000018039127890 */ /* 0x000fe2000fffe03f */
[----:B------:R-:W-:Y:S01]  /*13f0*/  UMOV UR16, UR40 ;  /* 0x0000002800107c82 */ /* 0x000fe20008000000 */
        /* <DEDUP_REMOVED lines=31> */
[----:B------:R-:W-:-:S02]  /*15f0*/  WARPGROUP.DEPBAR.LE gsb0, 0x0 ;  /* 0x00008000000079c5 */ /* 0x000fc40000010000 */
[----:B------:R-:W-:-:S06]  /*1600*/  WARPGROUP.ARRIVE ;  /* 0x00000000000079c5 */ /* 0x000fcc0000000000 */
[----:B------:R-:W-:Y:S03]  /*1610*/  HGMMA.64x16x16.F32 R176, gdesc[UR32], RZ, !UPT, gsb0 ;  /* 0x0020000020b079f0 */ /* 0x000fe6000c0008ff */
[----:B------:R-:W-:Y:S02]  /*1620*/  WARPGROUP.DEPBAR.LE gsb0, 0x0 ;  /* 0x00008000000079c5 */ /* 0x000fe40000010000 */
[----:B------:R-:W-:-:S06]  /*1630*/  WARPGROUP.ARRIVE ;  /* 0x00000000000079c5 */ /* 0x000fcc0000000000 */
[----:B------:R-:W-:Y:S03]  /*1640*/  HGMMA.64x16x16.F32 R160, gdesc[UR24], RZ, !UPT, gsb0 ;  /* 0x0020000018a079f0 */ /* 0x000fe6000c0008ff */
[----:B------:R-:W-:Y:S02]  /*1650*/  WARPGROUP.DEPBAR.LE gsb0, 0x0 ;  /* 0x00008000000079c5 */ /* 0x000fe40000010000 */
[----:B------:R-:W-:-:S06]  /*1660*/  WARPGROUP.ARRIVE ;  /* 0x00000000000079c5 */ /* 0x000fcc0000000000 */
[----:B------:R-:W-:Y:S01]  /*1670*/  HGMMA.64x16x16.F32 R144, gdesc[UR16], RZ, !UPT, gsb0 ;  /* 0x00200000109079f0 */ /* 0x000fe2000c0008ff */
[----:B------:R-:W-:Y:S01]  /*1680*/  UIADD3 UR16, UR56, 0x2, URZ ;  /* 0x0000000238107890 */ /* 0x000fe2000fffe03f */
[----:B------:R-:W-:Y:S01]  /*1690*/  UMOV UR17, 0x40000040 ;  /* 0x4000004000117882 */ /* 0x000fe20000000000 */
[----:B------:R-:W-:Y:S02]  /*16a0*/  WARPGROUP.DEPBAR.LE gsb0, 0x0 ;  /* 0x00008000000079c5 */ /* 0x000fe40000010000 */
[----:B------:R-:W-:-:S06]  /*16b0*/  WARPGROUP.ARRIVE ;  /* 0x00000000000079c5 */ /* 0x000fcc0000000000 */
[----:B------:R-:W-:Y:S03]  /*16c0*/  HGMMA.64x16x16.F32 R128, gdesc[UR12], RZ, !UPT, gsb0 ;  /* 0x002000000c8079f0 */ /* 0x000fe6000c0008ff */
        /* <DEDUP_REMOVED lines=18> */
[----:B------:R-:W-:Y:S01]  /*17f0*/  UMOV UR48, UR58 ;  /* 0x0000003a00307c82 */ /* 0x000fe20008000000 */
[----:B------:R-:W-:Y:S01]  /*1800*/  UMOV UR49, 0x40000040 ;  /* 0x4000004000317882 */ /* 0x000fe20000000000 */
[----:B------:R-:W-:Y:S01]  /*1810*/  UMOV UR28, UR48 ;  /* 0x00000030001c7c82 */ /* 0x000fe20008000000 */
        /* <DEDUP_REMOVED lines=17> */
[----:B------:R-:W-:Y:S01]  /*1930*/  UIADD3 UR58, UR56, 0x404, URZ ;  /* 0x00000404383a7890 */ /* 0x000fe2000fffe03f */
[----:B------:R-:W-:-:S02]  /*1940*/  WARPGROUP.DEPBAR.LE gsb0, 0x0 ;  /* 0x00008000000079c5 */ /* 0x000fc40000010000 */
[----:B------:R-:W-:-:S06]  /*1950*/  WARPGROUP.ARRIVE ;  /* 0x00000000000079c5 */ /* 0x000fcc0000000000 */
[----:B------:R-:W-:Y:S01]  /*1960*/  HGMMA.64x16x16.F32 R24, gdesc[UR48], RZ, !UPT, gsb0 ;  /* 0x00200000301879f0 */ /* 0x000fe2000c0008ff */
[----:B------:R-:W-:Y:S01]  /*1970*/  UMOV UR50, UR18 ;  /* 0x0000001200327c82 */ /* 0x000fe20008000000 */
[----:B------:R-:W-:Y:S01]  /*1980*/  UMOV UR51, UR19 ;  /* 0x0000001300337c82 */ /* 0x000fe20008000000 */
[----:B------:R-:W-:Y:S01]  /*1990*/  UIADD3 UR18, UR57, 0x2, URZ ;  /* 0x0000000239127890 */ /* 0x000fe2000fffe03f */
[----:B------:R-:W-:Y:S01]  /*19a0*/  UMOV UR19, 0x40000040 ;  /* 0x4000004000137882 */ /* 0x000fe20000000000 */
[----:B------:R-:W-:Y:S02]  /*19b0*/  WARPGROUP.DEPBAR.LE gsb0, 0x0 ;  /* 0x00008000000079c5 */ /* 0x000fe40000010000 */
[----:B------:R-:W-:-:S06]  /*19c0*/  WARPGROUP.ARRIVE ;  /* 0x00000000000079c5 */ /* 0x000fcc0000000000 */
[----:B------:R-:W-:Y:S01]  /*19d0*/  HGMMA.64x16x16.F32 R40, gdesc[UR28], RZ, !UPT, gsb0 ;  /* 0x002000001c2879f0 */ /* 0x000fe2000c0008ff */
[----:B------:R-:W-:Y:S01]  /*19e0*/  UIADD3 UR30, UR57, 0x282, URZ ;  /* 0x00000282391e7890 */ /* 0x000fe2000fffe03f */
[----:B------:R-:W-:Y:S01]  /*19f0*/  UMOV UR28, UR16 ;  /* 0x00000010001c7c82 */ /* 0x000fe20008000000 */
[----:B------:R-:W-:Y:S01]  /*1a00*/  UMOV UR29, UR17 ;  /* 0x00000011001d7c82 */ /* 0x000fe20008000000 */
        /* <DEDUP_REMOVED lines=66> */
[----:B------:R-:W-:Y:S03]  /*1e30*/  HGMMA.64x16x16.F32 R192, gdesc[UR16], R192, gsb0 ;  /* 0x0020000010c079f0 */ /* 0x000fe600080008c0 */
[----:B------:R-:W-:Y:S02]  /*1e40*/  WARPGROUP.DEPBAR.LE gsb0, 0x0 ;  /* 0x00008000000079c5 */ /* 0x000fe40000010000 */
[----:B------:R-:W-:-:S06]  /*1e50*/  WARPGROUP.ARRIVE ;  /* 0x00000000000079c5 */ /* 0x000fcc0000000000 */
[----:B------:R-:W-:Y:S03]  /*1e60*/  HGMMA.64x16x16.F32 R176, gdesc[UR8], R176, gsb0 ;  /* 0x0020000008b079f0 */ /* 0x000fe600080008b0 */
[----:B------:R-:W-:Y:S02]  /*1e70*/  WARPGROUP.DEPBAR.LE gsb0, 0x0 ;  /* 0x00008000000079c5 */ /* 0x000fe40000010000 */
[----:B------:R-:W-:-:S06]  /*1e80*/  WARPGROUP.ARRIVE ;  /* 0x00000000000079c5 */ /* 0x000fcc0000000000 */
[----:B------:R-:W-:Y:S01]  /*1e90*/  HGMMA.64x16x16.F32 R160, gdesc[UR4], R160, gsb0 ;  /* 0x0020000004a079f0 */ /* 0x000fe200080008a0 */
[----:B------:R-:W-:Y:S02]  /*1ea0*/  UIADD3 UR4, UR56, 0x402, URZ ;  /* 0x0000040238047890 */ /* 0x000fe4000fffe03f */
        /* <DEDUP_REMOVED lines=46> */
[----:B------:R-:W-:-:S02]  /*2190*/  WARPGROUP.DEPBAR.LE gsb0, 0x0 ;  /* 0x00008000000079c5 */ /* 0x000fc40000010000 */
[----:B------:R-:W-:-:S06]  /*21a0*/  WARPGROUP.ARRIVE ;  /* 0x00000000000079c5 */ /* 0x000fcc0000000000 */
[----:B------:R-:W-:Y:S01]  /*21b0*/  HGMMA.64x16x16.F32 R24, gdesc[UR48], R24, gsb0 ;  /* 0x00200000301879f0 */ /* 0x000fe20008000818 */
[----:B------:R-:W-:Y:S01]  /*21c0*/  UIADD3 UR50, UR57, 0x504, URZ ;  /* 0x0000050439327890 */ /* 0x000fe2000fffe03f */
[----:B------:R-:W-:Y:S01]  /*21d0*/  UMOV UR51, 0x40000040 ;  /* 0x4000004000337882 */ /* 0x000fe20000000000 */
[----:B------:R-:W-:Y:S02]  /*21e0*/  WARPGROUP.DEPBAR.LE gsb0, 0x0 ;  /* 0x00008000000079c5 */ /* 0x000fe40000010000 */
[----:B------:R-:W-:-:S06]  /*21f0*/  WARPGROUP.ARRIVE ;  /* 0x00000000000079c5 */ /* 0x000fcc0000000000 */
[----:B------:R-:W-:Y:S01]  /*2200*/  HGMMA.64x16x16.F32 R40, gdesc[UR40], R40, gsb0 ;  /* 0x00200000282879f0 */ /* 0x000fe20008000828 */
[----:B------:R-:W-:Y:S01]  /*2210*/  UIADD3 UR42, UR57, 0x284, URZ ;  /* 0x00000284392a7890 */ /* 0x000fe2000fffe03f */
[----:B------:R-:W-:Y:S01]  /*2220*/  UMOV UR43, 0x40000040 ;  /* 0x40000040002b7882 */ /* 0x000fe20000000000 */
[----:B------:R-:W-:Y:S02]  /*2230*/  WARPGROUP.DEPBAR.LE gsb0, 0x0 ;  /* 0x00008000000079c5 */ /* 0x000fe40000010000 */
[----:B------:R-:W-:-:S06]  /*2240*/  WARPGROUP.ARRIVE ;  /* 0x00000000000079c5 */ /* 0x000fcc0000000000 */
[----:B------:R-:W-:Y:S01]  /*2250*/  HGMMA.64x16x16.F32 R56, gdesc[UR32], R56, gsb0 ;  /* 0x00200000203879f0 */ /* 0x000fe20008000838 */
[----:B------:R-:W-:Y:S02]  /*2260*/  UIADD3 UR32, UR56, 0x4, URZ ;  /* 0x0000000438207890 */ /* 0x000fe4000fffe03f */
[----:B------:R-:W-:Y:S01]  /*2270*/  UIADD3 UR34, UR57, 0x4, URZ ;  /* 0x0000000439227890 */ /* 0x000fe2000fffe03f */
[----:B------:R-:W-:Y:S01]  /*2280*/  UMOV UR33, 0x40000040 ;  /* 0x4000004000217882 */ /* 0x000fe20000000000 */
[----:B------:R-:W-:Y:S01]  /*2290*/  UMOV UR35, 0x40000040 ;  /* 0x4000004000237882 */ /* 0x000fe20000000000 */
[----:B------:R-:W-:Y:S02]  /*22a0*/  UMOV UR41, UR33 ;  /* 0x0000002100297c82 */ /* 0x000fe40008000000 */
[----:B------:R-:W-:Y:S01]  /*22b0*/  UMOV UR40, UR32 ;  /* 0x0000002000287c82 */ /* 0x000fe20008000000 */
[----:B------:R-:W-:Y:S01]  /*22c0*/  UMOV UR48, UR32 ;  /* 0x0000002000307c82 */ /* 0x000fe20008000000 */
[----:B------:R-:W-:Y:S01]  /*22d0*/  UMOV UR49, UR33 ;  /* 0x0000002100317c82 */ /* 0x000fe20008000000 */
[----:B------:R-:W-:-:S02]  /*22e0*/  WARPGROUP.DEPBAR.LE gsb0, 0x0 ;  /* 0x00008000000079c5 */ /* 0x000fc40000010000 */
[----:B------:R-:W-:-:S06]  /*22f0*/  WARPGROUP.ARRIVE ;  /* 0x00000000000079c5 */ /* 0x000fcc0000000000 */
[----:B------:R-:W-:Y:S01]  /*2300*/  HGMMA.64x16x16.F32 R72, gdesc[UR24], R72, gsb0 ;  /* 0x00200000184879f0 */ /* 0x000fe20008000848 */
[----:B------:R-:W-:Y:S01]  /*2310*/  UIADD3 UR26, UR57, 0x484, URZ ;  /* 0x00000484391a7890 */ /* 0x000fe2000fffe03f */
[----:B------:R-:W-:Y:S01]  /*2320*/  UMOV UR24, UR32 ;  /* 0x0000002000187c82 */ /* 0x000fe20008000000 */
[----:B------:R-:W-:Y:S01]  /*2330*/  UMOV UR25, UR33 ;  /* 0x0000002100197c82 */ /* 0x000fe20008000000 */
[----:B------:R-:W-:Y:S01]  /*2340*/  UMOV UR27, 0x40000040 ;  /* 0x40000040001b7882 */ /* 0x000fe20000000000 */
[----:B------:R-:W-:Y:S02]  /*2350*/  WARPGROUP.DEPBAR.LE gsb0, 0x0 ;  /* 0x00008000000079c5 */ /* 0x000fe40000010000 */
        /* <DEDUP_REMOVED lines=60> */
[----:B------:R-:W-:Y:S01]  /*2720*/  UIADD3 UR12, UR56, 0x6, URZ ;  /* 0x00000006380c7890 */ /* 0x000fe2000fffe03f */
[----:B------:R-:W-:Y:S01]  /*2730*/  UMOV UR13, 0x40000040 ;  /* 0x40000040000d7882 */ /* 0x000fe20000000000 */
[----:B------:R-:W-:Y:S01]  /*2740*/  UIADD3 UR56, UR56, 0x406, URZ ;  /* 0x0000040638387890 */ /* 0x000fe2000fffe03f */
        /* <DEDUP_REMOVED lines=44> */
[----:B------:R-:W-:Y:S01]  /*2a10*/  UMOV UR50, UR14 ;  /* 0x0000000e00327c82 */ /* 0x000fe20008000000 */
[----:B------:R-:W-:Y:S01]  /*2a20*/  UMOV UR51, UR15 ;  /* 0x0000000f00337c82 */ /* 0x000fe20008000000 */
[----:B------:R-:W-:Y:S01]  /*2a30*/  UIADD3 UR14, UR57, 0x6, URZ ;  /* 0x00000006390e7890 */ /* 0x000fe2000fffe03f */
        /* <DEDUP_REMOVED lines=160> */
[----:B------:R-:W-:Y:S05]  /*3440*/  @!P1 BRA `(.L_x_18) ;  /* 0x00000024000c9947 */ /* 0x000fea0003800000 */
[----:B------:R-:W-:Y:S01]  /*3450*/  UIADD3 UR57, UR37, 0x1, URZ ;  /* 0x0000000125397890 */ /* 0x000fe2000fffe03f */
[----:B------:R-:W-:Y:S01]  /*3460*/  IMAD.MOV.U32 R3, RZ, RZ, R0 ;  /* 0x000000ffff037224 */ /* 0x000fe200078e0000 */
[----:B------:R-:W-:Y:S02]  /*3470*/  UMOV UR56, UR37 ;  /* 0x0000002500387c82 */ /* 0x000fe40008000000 */
[----:B------:R-:W-:-:S04]  /*3480*/  UISETP.NE.AND UP0, UPT, UR57, 0x4, UPT ;  /* 0x000000043900788c */ /* 0x000fc8000bf05270 */
[----:B------:R-:W-:Y:S02]  /*3490*/  USEL UR4, URZ, 0x1, UP0 ;  /* 0x000000013f047887 */ /* 0x000fe40008000000 */
[----:B------:R-:W-:Y:S02]  /*34a0*/  USEL UR57, UR57, URZ, UP0 ;  /* 0x0000003f39397287 */ /* 0x000fe40008000000 */
[----:B------:R-:W-:-:S06]  /*34b0*/  ULOP3.LUT UR4, UR36, UR4, URZ, 0x3c, !UPT ;  /* 0x0000000424047292 */ /* 0x000fcc000f8e3c3f */
[----:B------:R-:W-:-:S07]  /*34c0*/  IMAD.U32 R6, RZ, RZ, UR4 ;  /* 0x00000004ff067e24 */ /* 0x000fce000f8e00ff */
.L_x_25:
[----:B-1----:R-:W-:Y:S05]  /*34d0*/  @!P0 BRA `(.L_x_19) ;  /* 0x0000000000048947 */ /* 0x002fea0003800000 */
[----:B------:R-:W-:Y:S01]  /*34e0*/  BPT.TRAP 0x1 ;  /* 0x000000040000795c */ /* 0x000fe20000300000 */
.L_x_19:
[----:B------:R-:W-:Y:S01]  /*34f0*/  ULEA UR4, UR57, UR38, 0x3 ;  /* 0x0000002639047291 */ /* 0x000fe2000f8e183f */
[----:B0-2---:R-:W-:-:S08]  /*3500*/  SHF.L.U32 R4, R6, 0x1f, RZ ;  /* 0x0000001f06047819 */ /* 0x005fd000000006ff */
[----:B------:R0:W1:Y:S01]  /*3510*/  SYNCS.PHASECHK.TRANS64.TRYWAIT P1, [UR4], R4 ;  /* 0x00000004ff0075a7 */ /* 0x0000620008020144 */
[----:B------:R-:W-:Y:S05]  /*3520*/  @!P0 BRA `(.L_x_20) ;  /* 0x0000000000048947 */ /* 0x000fea0003800000 */
[----:B------:R-:W-:Y:S01]  /*3530*/  BPT.TRAP 0x1 ;  /* 0x000000040000795c */ /* 0x000fe20000300000 */
.L_x_20:
[----:B-1----:R-:W-:Y:S05]  /*3540*/  @P1 BRA `(.L_x_21) ;  /* 0x0000000000081947 */ /* 0x002fea0003800000 */
[----:B------:R-:W1:Y:S02]  /*3550*/  SYNCS.PHASECHK.TRANS64.TRYWAIT P1, [UR4], R4 ;  /* 0x00000004ff0075a7 */ /* 0x000e640008020144 */
[----:B-1----:R-:W-:Y:S05]  /*3560*/  @!P1 BRA `(.L_x_22) ;  /* 0x000000e800c49947 */ /* 0x002fea0003800000 */
.L_x_21:
[----:B------:R-:W-:Y:S01]  /*3570*/  ULEA UR58, UR57, UR52, 0xb ;  /* 0x00000034393a7291 */ /* 0x000fe2000f8e583f */
[----:B------:R-:W-:Y:S01]  /*3580*/  WARPGROUP.ARRIVE ;  /* 0x00000000000079c5 */ /* 0x000fe20000000000 */
[----:B------:R-:W-:Y:S01]  /*3590*/  UIMAD UR59, UR57, 0x580, UR53 ;  /* 0x00000580393b78a4 */ /* 0x000fe2000f8e0235 */
[----:B------:R-:W-:Y:S01]  /*35a0*/  UMOV UR5, 0x40000040 ;  /* 0x4000004000057882 */ /* 0x000fe20000000000 */
[----:B------:R-:W-:Y:S02]  /*35b0*/  UMOV UR7, 0x40000040 ;  /* 0x4000004000077882 */ /* 0x000fe40000000000 */
[----:B------:R-:W-:Y:S01]  /*35c0*/  UIADD3 UR10, UR59, 0x80, URZ ;  /* 0x000000803b0a7890 */ /* 0x000fe2000fffe03f */
[----:B------:R-:W-:Y:S02]  /*35d0*/  UMOV UR4, UR58 ;  /* 0x0000003a00047c82 */ /* 0x000fe40008000000 */
[----:B------:R-:W-:Y:S01]  /*35e0*/  UMOV UR6, UR59 ;  /* 0x0000003b00067c82 */ /* 0x000fe20008000000 */
[----:B------:R-:W-:Y:S01]  /*35f0*/  UMOV UR8, UR4 ;  /* 0x0000000400087c82 */ /* 0x000fe20008000000 */
[----:B------:R-:W-:Y:S01]  /*3600*/  HGMMA.64x16x16.F32 R192, gdesc[UR4], R192, gsb0 ;  /* 0x0020000004c079f0 */ /* 0x000fe200080008c0 */
        /* <DEDUP_REMOVED lines=38> */
[----:B------:R-:W-:-:S02]  /*3870*/  UIADD3 UR4, UR58, 0x2, URZ ;  /* 0x000000023a047890 */ /* 0x000fc4000fffe03f */
[----:B------:R-:W-:Y:S01]  /*3880*/  UIADD3 UR5, UR59, 0x2, URZ ;  /* 0x000000023b057890 */ /* 0x000fe2000fffe03f */
        /* <DEDUP_REMOVED lines=101> */
[----:B------:R-:W-:Y:S01]  /*3ee0*/  UMOV UR8, UR4 ;  /* 0x0000000400087c82 */ /* 0x000fe20008000000 */
[----:B------:R-:W-:Y:S01]  /*3ef0*/  UMOV UR9, 0x40000040 ;  /* 0x4000004000097882 */ /* 0x000fe20000000000 */
        /* <DEDUP_REMOVED lines=124> */
[----:B------:R-:W-:Y:S02]  /*46c0*/  WARPGROUP.DEPBAR.LE gsb0, 0x0 ;  /* 0x00008000000079c5 */ /* 0x000fe40000010000 */
[----:B------:R-:W-:-:S06]  /*46d0*/  WARPGROUP.ARRIVE ;  /* 0x00000000000079c5 */ /* 0x000fcc0000000000 */
[----:B------:R-:W-:Y:S01]  /*46e0*/  HGMMA.64x16x16.F32 R152, gdesc[UR12], R152, gsb0 ;  /* 0x002000000c9879f0 */ /* 0x000fe20008000898 */
[----:B------:R-:W-:Y:S02]  /*46f0*/  UIADD3 UR12, UR59, 0x4, URZ ;  /* 0x000000043b0c7890 */ /* 0x000fe4000fffe03f */
[----:B------:R-:W-:Y:S02]  /*4700*/  UIADD3 UR13, UR59, 0x84, URZ ;  /* 0x000000843b0d7890 */ /* 0x000fe4000fffe03f */
        /* <DEDUP_REMOVED lines=31> */
[----:B------:R-:W-:Y:S01]  /*4900*/  UMOV UR10, UR13 ;  /* 0x0000000d000a7c82 */ /* 0x000fe20008000000 */
[----:B------:R-:W-:Y:S01]  /*4910*/  UMOV UR11, 0x40000040 ;  /* 0x40000040000b7882 */ /* 0x000fe20000000000 */
[----:B------:R-:W-:Y:S01]  /*4920*/  UMOV UR13, UR5 ;  /* 0x00000005000d7c82 */ /* 0x000fe20008000000 */
        /* <DEDUP_REMOVED lines=97> */
[----:B------:R-:W-:Y:S01]  /*4f40*/  UIADD3 UR58, UR58, 0x406, URZ ;  /* 0x000004063a3a7890 */ /* 0x000fe2000fffe03f */
        /* <DEDUP_REMOVED lines=128> */
[----:B------:R-:W-:Y:S01]  /*5750*/  BPT.TRAP 0x1 ;  /* 0x000000040000795c */ /* 0x000fe20000300000 */
.L_x_23:
[----:B------:R-:W-:Y:S01]  /*5760*/  ULEA UR4, UR56, UR38, 0x3 ;  /* 0x0000002638047291 */ /* 0x000fe2000f8e183f */
[----:B------:R-:W-:-:S03]  /*5770*/  ISETP.GT.U32.AND P1, PT, R2, 0x1, PT ;  /* 0x000000010200780c */ /* 0x000fc60003f24070 */
[----:B------:R-:W-:-:S04]  /*5780*/  UIADD3 UR4, UR4, 0x20, URZ ;  /* 0x0000002004047890 */ /* 0x000fc8000fffe03f */
[----:B------:R-:W-:-:S09]  /*5790*/  UPRMT UR4, URZ, 0x654, UR4 ;  /* 0x000006543f047896 */ /* 0x000fd20008000004 */
[----:B------:R-:W-:Y:S01]  /*57a0*/  SYNCS.ARRIVE.TRANS64.RED.A1T0 RZ, [UR4], RZ ;  /* 0x000000ffffff79a7 */ /* 0x000fe20008100404 */
[----:B------:R-:W-:Y:S05]  /*57b0*/  @P1 BRA `(.L_x_24) ;  /* 0x0000000000041947 */ /* 0x000fea0003800000 */
[----:B------:R-:W-:Y:S01]  /*57c0*/  BPT.TRAP 0x1 ;  /* 0x000000040000795c */ /* 0x000fe20000300000 */
.L_x_24:
[----:B------:R-:W-:Y:S01]  /*57d0*/  UIADD3 UR57, UR57, 0x1, URZ ;  /* 0x0000000139397890 */ /* 0x000fe2000fffe03f */
[C---:B------:R-:W-:Y:S01]  /*57e0*/  ISETP.GT.AND P1, PT, R3.reuse, 0x1, PT ;  /* 0x000000010300780c */ /* 0x040fe20003f24270 */
[----:B------:R-:W-:Y:S01]  /*57f0*/  UIADD3 UR56, UR56, 0x1, URZ ;  /* 0x0000000138387890 */ /* 0x000fe2000fffe03f */
[----:B------:R-:W-:Y:S01]  /*5800*/  VIADD R3, R3, 0xffffffff ;  /* 0xffffffff03037836 */ /* 0x000fe20000000000 */
[----:B------:R-:W-:Y:S02]  /*5810*/  UISETP.NE.AND UP0, UPT, UR57, 0x4, UPT ;  /* 0x000000043900788c */ /* 0x000fe4000bf05270 */
[----:B------:R-:W-:Y:S02]  /*5820*/  UISETP.NE.AND UP1, UPT, UR56, 0x4, UPT ;  /* 0x000000043800788c */ /* 0x000fe4000bf25270 */
[----:B------:R-:W-:Y:S02]  /*5830*/  USEL UR4, URZ, 0x1, UP0 ;  /* 0x000000013f047887 */ /* 0x000fe40008000000 */
[----:B------:R-:W-:-:S02]  /*5840*/  USEL UR57, UR57, URZ, UP0 ;  /* 0x0000003f39397287 */ /* 0x000fc40008000000 */
[----:B------:R-:W-:Y:S02]  /*5850*/  USEL UR56, UR56, URZ, UP1 ;  /* 0x0000003f38387287 */ /* 0x000fe40008800000 */
[----:B------:R-:W-:Y:S01]  /*5860*/  LOP3.LUT R6, R6, UR4, RZ, 0x3c, !PT ;  /* 0x0000000406067c12 */ /* 0x000fe2000f8e3cff */
[----:B------:R-:W-:Y:S09]  /*5870*/  @P1 BRA `(.L_x_25) ;  /* 0xffffffdc00141947 */ /* 0x000ff2000383ffff */
.L_x_18:
[----:B------:R-:W3:Y:S02]  /*5880*/  LDC R3, c[0x0][0x28c] ;  /* 0x0000a300ff037b82 */ /* 0x000ee40000000800 */
[----:B---3--:R-:W-:-:S13]  /*5890*/  ISETP.GE.AND P1, PT, R3, 0x1, PT ;  /* 0x000000010300780c */ /* 0x008fda0003f26270 */
[----:B------:R-:W-:Y:S05]  /*58a0*/  @!P1 BRA `(.L_x_26) ;  /* 0x0000000000309947 */ /* 0x000fea0003800000 */
[----:B------:R-:W-:Y:S05]  /*58b0*/  @!P0 BRA `(.L_x_27) ;  /* 0x0000000000048947 */ /* 0x000fea0003800000 */
[----:B------:R-:W-:Y:S01]  /*58c0*/  BPT.TRAP 0x1 ;  /* 0x000000040000795c */ /* 0x000fe20000300000 */
.L_x_27:
[----:B------:R-:W-:Y:S02]  /*58d0*/  R2UR UR4, R0 ;  /* 0x00000000000472ca */ /* 0x000fe400000e0000 */
[----:B------:R-:W-:-:S11]  /*58e0*/  ISETP.GT.U32.AND P0, PT, R2, 0x1, PT ;  /* 0x000000010200780c */ /* 0x000fd60003f04070 */
[----:B------:R-:W-:-:S04]  /*58f0*/  UIADD3 UR4, UR4, UR37, URZ ;  /* 0x0000002504047290 */ /* 0x000fc8000fffe03f */
[----:B------:R-:W-:-:S04]  /*5900*/  USHF.L.U32 UR4, UR4, 0x3, URZ ;  /* 0x0000000304047899 */ /* 0x000fc8000800063f */
[----:B------:R-:W-:-:S04]  /*5910*/  ULOP3.LUT UR4, UR4, 0x18, URZ, 0xc0, !UPT ;  /* 0x0000001804047892 */ /* 0x000fc8000f8ec03f */
[----:B------:R-:W-:-:S04]  /*5920*/  UIADD3 UR4, UR38, 0x20, UR4 ;  /* 0x0000002026047890 */ /* 0x000fc8000fffe004 */
[----:B------:R-:W-:-:S09]  /*5930*/  UPRMT UR4, URZ, 0x654, UR4 ;  /* 0x000006543f047896 */ /* 0x000fd20008000004 */
[----:B------:R-:W-:Y:S01]  /*5940*/  SYNCS.ARRIVE.TRANS64.RED.A1T0 RZ, [UR4], RZ ;  /* 0x000000ffffff79a7 */ /* 0x000fe20008100404 */
[----:B------:R-:W-:Y:S05]  /*5950*/  @P0 BRA `(.L_x_26) ;  /* 0x0000000000040947 */ /* 0x000fea0003800000 */
[----:B------:R-:W-:Y:S01]  /*5960*/  BPT.TRAP 0x1 ;  /* 0x000000040000795c */ /* 0x000fe20000300000 */
.L_x_26:
[----:B------:R-:W3:Y:S01]  /*5970*/  S2R R0, SR_TID.X ;  /* 0x0000000000007919 */ /* 0x000ee20000002100 */
[----:B------:R-:W4:Y:S01]  /*5980*/  LDC R6, c[0x0][0x288] ;  /* 0x0000a200ff067b82 */ /* 0x000f220000000800 */
[----:B------:R-:W-:Y:S01]  /*5990*/  UIADD3 UR37, UR39, UR37, URZ ;  /* 0x0000002527257290 */ /* 0x000fe2000fffe03f */
[----:B------:R-:W-:Y:S01]  /*59a0*/  IMAD R19, R19, 0xb0, RZ ;  /* 0x000000b013137824 */ /* 0x000fe200078e02ff */
[----:B------:R-:W0:Y:S01]  /*59b0*/  S2R R10, SR_TID.X ;  /* 0x00000000000a7919 */ /* 0x000e220000002100 */
[----:B------:R-:W-:Y:S01]  /*59c0*/  ULDC UR8, c[0x0][0x284] ;  /* 0x0000a10000087ab9 */ /* 0x000fe20000000800 */
[----:B------:R-:W-:Y:S01]  /*59d0*/  USHF.R.U32.HI UR4, URZ, 0x2, UR37 ;  /* 0x000000023f047899 */ /* 0x000fe20008011625 */
[----:B------:R-:W-:Y:S01]  /*59e0*/  SHF.R.S32.HI R15, RZ, 0x1f, R16 ;  /* 0x0000001fff0f7819 */ /* 0x000fe20000011410 */
[----:B------:R-:W-:Y:S02]  /*59f0*/  UISETP.GT.U32.AND UP1, UPT, UR37, 0x3, UPT ;  /* 0x000000032500788c */ /* 0x000fe4000bf24070 */
[----:B------:R-:W-:Y:S01]  /*5a00*/  ULOP3.LUT UR4, UR4, 0x1, URZ, 0xc0, !UPT ;  /* 0x0000000104047892 */ /* 0x000fe2000f8ec03f */
[----:B------:R-:W-:Y:S01]  /*5a10*/  ULDC.64 UR6, c[0x0][0x5d0] ;  /* 0x0001740000067ab9 */ /* 0x000fe20000000a00 */
[----:B------:R-:W-:Y:S01]  /*5a20*/  UISETP.LT.U32.AND UP1, UPT, UR39, 0x4, UP1 ;  /* 0x000000042700788c */ /* 0x000fe20008f21070 */
[----:B------:R-:W-:Y:S01]  /*5a30*/  IMAD R11, R15, UR6, RZ ;  /* 0x000000060f0b7c24 */ /* 0x000fe2000f8e02ff */
[----:B------:R-:W-:-:S02]  /*5a40*/  UISETP.NE.U32.AND UP0, UPT, UR4, 0x1, UPT ;  /* 0x000000010400788c */ /* 0x000fc4000bf05070 */
[----:B------:R-:W-:Y:S01]  /*5a50*/  USEL UR5, URZ, 0x1, !UP1 ;  /* 0x000000013f057887 */ /* 0x000fe2000c800000 */
[----:B------:R-:W-:Y:S01]  /*5a60*/  IMAD R13, R16, UR7, R11 ;  /* 0x00000007100d7c24 */ /* 0x000fe2000f8e020b */
[----:B------:R-:W-:Y:S02]  /*5a70*/  UISETP.GT.U32.AND UP0, UPT, UR39, 0x3, !UP0 ;  /* 0x000000032700788c */ /* 0x000fe4000c704070 */
[----:B------:R-:W-:Y:S02]  /*5a80*/  ULOP3.LUT UR37, UR37, 0x3, URZ, 0xc0, !UPT ;  /* 0x0000000325257892 */ /* 0x000fe4000f8ec03f */
[----:B------:R-:W-:Y:S01]  /*5a90*/  USEL UR4, URZ, 0x1, !UP0 ;  /* 0x000000013f047887 */ /* 0x000fe2000c000000 */
[----:B----4-:R-:W-:-:S03]  /*5aa0*/  ISETP.GE.AND P0, PT, R19, R6, PT ;  /* 0x000000061300720c */ /* 0x010fc60003f06270 */
[----:B------:R-:W-:Y:S01]  /*5ab0*/  ULOP3.LUT UR36, UR4, UR36, UR5, 0x96, !UPT ;  /* 0x0000002404247292 */ /* 0x000fe2000f8e9605 */
[----:B---3--:R-:W-:-:S04]  /*5ac0*/  SHF.R.U32.HI R0, RZ, 0x7, R0 ;  /* 0x00000007ff007819 */ /* 0x008fc80000011600 */
[----:B------:R-:W-:Y:S02]  /*5ad0*/  LOP3.LUT R0, R0, 0x1, RZ, 0xc0, !PT ;  /* 0x0000000100007812 */ /* 0x000fe400078ec0ff */
[----:B0-----:R-:W-:Y:S02]  /*5ae0*/  SHF.R.U32.HI R3, RZ, 0x2, R10 ;  /* 0x00000002ff037819 */ /* 0x001fe4000001160a */
[----:B-12---:R-:W-:Y:S01]  /*5af0*/  LOP3.LUT R4, R10, 0x60, RZ, 0xc0, !PT ;  /* 0x000000600a047812 */ /* 0x006fe200078ec0ff */
[----:B------:R-:W-:Y:S01]  /*5b00*/  IMAD.SHL.U32 R8, R0, 0x40, RZ ;  /* 0x0000004000087824 */ /* 0x000fe200078e00ff */
[----:B------:R-:W-:Y:S02]  /*5b10*/  LOP3.LUT R5, R10, 0x3, RZ, 0xc0, !PT ;  /* 0x000000030a057812 */ /* 0x000fe400078ec0ff */
[----:B------:R-:W-:Y:S02]  /*5b20*/  LOP3.LUT R3, R3, 0x7, RZ, 0xc0, !PT ;  /* 0x0000000703037812 */ /* 0x000fe400078ec0ff */
[----:B------:R-:W-:Y:S01]  /*5b30*/  SHF.R.U32.HI R4, RZ, 0x1, R4 ;  /* 0x00000001ff047819 */ /* 0x000fe20000011604 */
[----:B------:R-:W-:-:S02]  /*5b40*/  IMAD R14, R5, -0x2, R6 ;  /* 0xfffffffe050e7824 */ /* 0x000fc400078e0206 */
[----:B------:R-:W-:Y:S01]  /*5b50*/  IMAD.SHL.U32 R5, R22, 0x100, RZ ;  /* 0x0000010016057824 */ /* 0x000fe200078e00ff */
[--C-:B------:R-:W-:Y:S02]  /*5b60*/  IADD3 R7, RZ, -R4, -R3.reuse ;  /* 0x80000004ff077210 */ /* 0x100fe40007ffe803 */
[----:B------:R-:W-:Y:S01]  /*5b70*/  LOP3.LUT R3, R8, 0x40, R3, 0xe2, !PT ;  /* 0x0000004008037812 */ /* 0x000fe200078ee203 */
[----:B------:R-:W-:Y:S01]  /*5b80*/  IMAD.SHL.U32 R8, R10, 0x2, RZ ;  /* 0x000000020a087824 */ /* 0x000fe200078e00ff */
[----:B------:R-:W-:Y:S01]  /*5b90*/  ISETP.GE.OR P0, PT, R5, UR8, P0 ;  /* 0x0000000805007c0c */ /* 0x000fe20008706670 */
[----:B------:R-:W-:Y:S02]  /*5ba0*/  IMAD R12, R0, -0x40, R7 ;  /* 0xffffffc0000c7824 */ /* 0x000fe400078e0207 */
[----:B------:R-:W-:Y:S01]  /*5bb0*/  IMAD.WIDE R6, R22, 0x100, RZ ;  /* 0x0000010016067825 */ /* 0x000fe200078e02ff */
[----:B------:R-:W-:-:S03]  /*5bc0*/  LOP3.LUT R8, R19, 0x6, R8, 0xf8, !PT ;  /* 0x0000000613087812 */ /* 0x000fc600078ef808 */
[----:B------:R-:W-:Y:S01]  /*5bd0*/  IMAD.MOV.U32 R22, RZ, RZ, -0x1 ;  /* 0xffffffffff167424 */ /* 0x000fe200078e00ff */
[----:B------:R-:W-:Y:S02]  /*5be0*/  SHF.R.S32.HI R9, RZ, 0x1f, R8 ;  /* 0x0000001fff097819 */ /* 0x000fe40000011408 */
[----:B------:R-:W-:Y:S01]  /*5bf0*/  LOP3.LUT R0, R6, R3, R4, 0xfe, !PT ;  /* 0x0000000306007212 */ /* 0x000fe200078efe04 */
[----:B------:R-:W-:Y:S01]  /*5c00*/  IMAD.IADD R4, R14, 0x1, -R19 ;  /* 0x000000010e047824 */ /* 0x000fe200078e0a13 */
[----:B------:R-:W-:Y:S01]  /*5c10*/  IADD3 R3, -R5, UR8, R12 ;  /* 0x0000000805037c10 */ /* 0x000fe2000fffe10c */
[----:B------:R-:W-:-:S04]  /*5c20*/  IMAD.WIDE.U32 R10, R16, UR6, R8 ;  /* 0x00000006100a7c25 */ /* 0x000fc8000f8e0008 */
[----:B------:R-:W-:Y:S01]  /*5c30*/  IMAD.IADD R11, R11, 0x1, R13 ;  /* 0x000000010b0b7824 */ /* 0x000fe200078e020d */
[----:B------:R-:W-:Y:S06]  /*5c40*/  @P0 BRA `(.L_x_28) ;  /* 0x000000a400980947 */ /* 0x000fec0003800000 */
[----:B------:R-:W0:Y:S01]  /*5c50*/  LDC.64 R210, c[0x0][0x5c8] ;  /* 0x00017200ffd27b82 */ /* 0x000e220000000a00 */
[----:B-----5:R-:W-:Y:S01]  /*5c60*/  FSETP.NEU.AND P2, PT, R23, RZ, PT ;  /* 0x000000ff1700720b */ /* 0x020fe20003f4d000 */
[----:B------:R-:W-:Y:S01]  /*5c70*/  BSSY B0, `(.L_x_28) ;  /* 0x0000a63000007945 */ /* 0x000fe20003800000 */
[----:B------:R-:W-:-:S04]  /*5c80*/  ISETP.GT.AND P0, PT, R4, RZ, PT ;  /* 0x000000ff0400720c */ /* 0x000fc80003f04270 */
[----:B------:R-:W-:Y:S01]  /*5c90*/  ISETP.GT.AND P1, PT, R3, RZ, P0 ;  /* 0x000000ff0300720c */ /* 0x000fe20000724270 */
[-C--:B0-----:R-:W-:Y:S02]  /*5ca0*/  IMAD R5, R7, R210.reuse, RZ ;  /* 0x000000d207057224 */ /* 0x081fe400078e02ff */
[----:B------:R-:W-:-:S04]  /*5cb0*/  IMAD.WIDE.U32 R20, R0, R210, R10 ;  /* 0x000000d200147225 */ /* 0x000fc800078e000a */
[----:B------:R-:W-:-:S04]  /*5cc0*/  IMAD R5, R0, R211, R5 ;  /* 0x000000d300057224 */ /* 0x000fc800078e0205 */
[----:B------:R-:W-:Y:S01]  /*5cd0*/  IMAD.IADD R19, R21, 0x1, R5 ;  /* 0x0000000115137824 */ /* 0x000fe200078e0205 */
[----:B------:R-:W-:Y:S06]  /*5ce0*/  @!P2 BRA `(.L_x_29) ;  /* 0x00000074007ca947 */ /* 0x000fec0003800000 */
[----:B------:R-:W0:Y:S01]  /*5cf0*/  LDC.64 R208, c[0x0][0x5b8] ;  /* 0x00016e00ffd07b82 */ /* 0x000e220000000a00 */
[----:B------:R-:W-:-:S07]  /*5d00*/  ULDC.64 UR4, c[0x0][0x5c0] ;  /* 0x0001700000047ab9 */ /* 0x000fce0000000a00 */
[----:B------:R-:W1:Y:S08]  /*5d10*/  LDC.64 R206, c[0x0][0x5b0] ;  /* 0x00016c00ffce7b82 */ /* 0x000e700000000a00 */
[----:B------:R-:W2:Y:S01]  /*5d20*/  LDC.64 R204, c[0x0][0x5a8] ;  /* 0x00016a00ffcc7b82 */ /* 0x000ea20000000a00 */
[-C--:B0-----:R-:W-:Y:S02]  /*5d30*/  IMAD R6, R15, R208.reuse, RZ ;  /* 0x000000d00f067224 */ /* 0x081fe400078e02ff */
[----:B------:R-:W-:-:S04]  /*5d40*/  IMAD.WIDE.U32 R10, R16, R208, R8 ;  /* 0x000000d0100a7225 */ /* 0x000fc800078e0008 */
[----:B------:R-:W-:Y:S02]  /*5d50*/  IMAD R6, R16, R209, R6 ;  /* 0x000000d110067224 */ /* 0x000fe400078e0206 */
[-C--:B-1----:R-:W-:Y:S02]  /*5d60*/  IMAD R5, R7, R206.reuse, RZ ;  /* 0x000000ce07057224 */ /* 0x082fe400078e02ff */
[----:B------:R-:W-:Y:S02]  /*5d70*/  IMAD.IADD R13, R11, 0x1, R6 ;  /* 0x000000010b0d7824 */ /* 0x000fe400078e0206 */
[----:B------:R-:W-:Y:S02]  /*5d80*/  IMAD.MOV.U32 R12, RZ, RZ, R10 ;  /* 0x000000ffff0c7224 */ /* 0x000fe400078e000a */
[C---:B------:R-:W-:Y:S02]  /*5d90*/  IMAD R5, R0.reuse, R207, R5 ;  /* 0x000000cf00057224 */ /* 0x040fe400078e0205 */
[----:B------:R-:W-:-:S04]  /*5da0*/  IMAD.WIDE.U32 R14, R0, R206, R12 ;  /* 0x000000ce000e7225 */ /* 0x000fc800078e000c */
[----:B------:R-:W-:Y:S01]  /*5db0*/  IMAD.IADD R7, R15, 0x1, R5 ;  /* 0x000000010f077824 */ /* 0x000fe200078e0205 */
[----:B--2---:R-:W-:-:S04]  /*5dc0*/  LEA R212, P2, R14, R204, 0x1 ;  /* 0x000000cc0ed47211 */ /* 0x004fc800078408ff */
[----:B------:R-:W-:-:S05]  /*5dd0*/  LEA.HI.X R213, R14, R205, R7, 0x1, P2 ;  /* 0x000000cd0ed57211 */ /* 0x000fca00010f0c07 */
[----:B------:R-:W2:Y:S01]  /*5de0*/  @P1 LDG.E.LTC128B.U16 R7, desc[UR54][R212.64] ;  /* 0x00000036d4071981 */ /* 0x000ea2000c1e1520 */
[----:B------:R-:W-:Y:S01]  /*5df0*/  ISETP.GT.AND P3, PT, R4, 0x1, PT ;  /* 0x000000010400780c */ /* 0x000fe20003f64270 */
[----:B------:R-:W-:Y:S01]  /*5e00*/  IMAD.WIDE.U32 R14, R0, R206, R8 ;  /* 0x000000ce000e7225 */ /* 0x000fe200078e0008 */
[----:B------:R-:W-:Y:S03]  /*5e10*/  BSSY B1, `(.L_x_30) ;  /* 0x0000010000017945 */ /* 0x000fe60003800000 */
[----:B------:R-:W-:Y:S02]  /*5e20*/  IMAD.IADD R15, R5, 0x1, R15 ;  /* 0x00000001050f7824 */ /* 0x000fe400078e020f */
[----:B------:R-:W-:-:S04]  /*5e30*/  IMAD.WIDE.U32 R14, R16, R208, R14 ;  /* 0x000000d0100e7225 */ /* 0x000fc800078e000e */
[----:B------:R-:W-:Y:S02]  /*5e40*/  IMAD.IADD R15, R6, 0x1, R15 ;  /* 0x00000001060f7824 */ /* 0x000fe400078e020f */
[----:B--2---:R-:W-:-:S05]  /*5e50*/  HADD2.F32 R202, -RZ, R7.H0_H0 ;  /* 0x20000007ffca7230 */ /* 0x004fca0000004100 */
[----:B------:R-:W-:Y:S01]  /*5e60*/  FMUL R21, R202, R23 ;  /* 0x00000017ca157220 */ /* 0x000fe20000400000 */
[----:B------:R-:W-:-:S03]  /*5e70*/  LEA R202, P2, R20, UR4, 0x1 ;  /* 0x0000000414ca7c11 */ /* 0x000fc6000f8408ff */
[----:B------:R-:W-:Y:S01]  /*5e80*/  FFMA R21, R192, R200, R21 ;  /* 0x000000c8c0157223 */ /* 0x000fe20000000015 */
[----:B------:R-:W-:Y:S02]  /*5e90*/  LEA.HI.X R203, R20, UR5, R19, 0x1, P2 ;  /* 0x0000000514cb7c11 */ /* 0x000fe400090f0c13 */
[----:B------:R-:W-:Y:S02]  /*5ea0*/  ISETP.GT.AND P2, PT, R3, RZ, P3 ;  /* 0x000000ff0300720c */ /* 0x000fe40001f44270 */
[----:B------:R-:W-:Y:S02]  /*5eb0*/  F2FP.F16.F32.PACK_AB R19, RZ, R21 ;  /* 0x00000015ff13723e */ /* 0x000fe400000000ff */
[----:B------:R-:W-:-:S03]  /*5ec0*/  LEA R20, P4, R14, R204, 0x1 ;  /* 0x000000cc0e147211 */ /* 0x000fc600078808ff */
[----:B------:R0:W-:Y:S01]  /*5ed0*/  @P1 STG.E.U16 desc[UR54][R202.64], R19 ;  /* 0x00000013ca001986 */ /* 0x0001e2000c101536 */
[----:B------:R-:W-:-:S05]  /*5ee0*/  LEA.HI.X R21, R14, R205, R15, 0x1, P4 ;  /* 0x000000cd0e157211 */ /* 0x000fca00020f0c0f */
[----:B------:R-:W-:Y:S05]  /*5ef0*/  @!P2 BRA `(.L_x_31) ;  /* 0x000000000004a947 */ /* 0x000fea0003800000 */
[----:B------:R1:W5:Y:S02]  /*5f00*/  LDG.E.LTC128B.U16 R7, desc[UR54][R20.64+0x2] ;  /* 0x0000023614077981 */ /* 0x000364000c1e1520 */
.L_x_31:
[----:B------:R-:W-:Y:S05]  /*5f10*/  BSYNC B1 ;  /* 0x0000000000017941 */ /* 0x000fea0003800000 */
.L_x_30:
[----:B-----5:R-:W-:Y:S01]  /*5f20*/  HADD2.F32 R14, -RZ, R7.H0_H0 ;  /* 0x20000007ff0e7230 */ /* 0x020fe20000004100 */
[----:B------:R-:W-:Y:S02]  /*5f30*/  SHF.L.U64.HI R15, R206, 0x3, R207 ;  /* 0x00000003ce0f7819 */ /* 0x000fe400000102cf */
[----:B------:R-:W-:Y:S02]  /*5f40*/  ISETP.GT.AND P1, PT, R3, 0x8, P0 ;  /* 0x000000080300780c */ /* 0x000fe40000724270 */
[----:B------:R-:W-:Y:S01]  /*5f50*/  FMUL R14, R14, R23 ;  /* 0x000000170e0e7220 */ /* 0x000fe20000400000 */
[----:B------:R-:W-:-:S03]  /*5f60*/  PRMT R216, R7, 0x7610, R216 ;  /* 0x0000761007d87816 */ /* 0x000fc600000000d8 */
[----:B------:R-:W-:Y:S01]  /*5f70*/  FFMA R193, R193, R200, R14 ;  /* 0x000000c8c1c17223 */ /* 0x000fe2000000000e */
[----:B------:R-:W-:-:S04]  /*5f80*/  IMAD.SHL.U32 R14, R206, 0x8, RZ ;  /* 0x00000008ce0e7824 */ /* 0x000fc800078e00ff */
[----:B------:R-:W-:Y:S01]  /*5f90*/  IMAD.WIDE.U32 R214, R0, R206, R14 ;  /* 0x000000ce00d67225 */ /* 0x000fe200078e000e */
[----:B------:R-:W-:-:S03]  /*5fa0*/  F2FP.F16.F32.PACK_AB R213, RZ, R193 ;  /* 0x000000c1ffd5723e */ /* 0x000fc600000000ff */
[----:B------:R-:W-:Y:S01]  /*5fb0*/  IMAD.IADD R209, R5, 0x1, R215 ;  /* 0x0000000105d17824 */ /* 0x000fe200078e02d7 */
[----:B0-----:R-:W-:Y:S01]  /*5fc0*/  IADD3 R19, P4, R10, R214, RZ ;  /* 0x000000d60a137210 */ /* 0x001fe20007f9e0ff */
[----:B------:R0:W-:Y:S04]  /*5fd0*/  @P2 STG.E.U16 desc[UR54][R202.64+0x2], R213 ;  /* 0x000002d5ca002986 */ /* 0x0001e8000c101536 */
[----:B------:R-:W-:Y:S01]  /*5fe0*/  IMAD.X R212, R209, 0x1, R13, P4 ;  /* 0x00000001d1d47824 */ /* 0x000fe200020e060d */
[----:B------:R-:W-:-:S04]  /*5ff0*/  LEA R192, P4, R19, R204, 0x1 ;  /* 0x000000cc13c07211 */ /* 0x000fc800078808ff */
[----:B------:R-:W-:-:S05]  /*6000*/  LEA.HI.X R193, R19, R205, R212, 0x1, P4 ;  /* 0x000000cd13c17211 */ /* 0x000fca00020f0cd4 */
[----:B------:R2:W3:Y:S01]  /*6010*/  @P1 LDG.E.LTC128B.U16 R216, desc[UR54][R192.64] ;  /* 0x00000036c0d81981 */ /* 0x0004e2000c1e1520 */
[----:B------:R-:W-:Y:S01]  /*6020*/  IADD3 R212, P2, R8, R214, RZ ;  /* 0x000000d608d47210 */ /* 0x000fe20007f5e0ff */
[----:B------:R-:W-:Y:S01]  /*6030*/  BSSY B1, `(.L_x_32) ;  /* 0x0000012000017945 */ /* 0x000fe20003800000 */
[----:B------:R-:W-:-:S03]  /*6040*/  SHF.L.U64.HI R19, R210, 0x4, R211 ;  /* 0x00000004d2137819 */ /* 0x000fc600000102d3 */
[----:B0-----:R-:W-:Y:S02]  /*6050*/  IMAD.X R213, R9, 0x1, R209, P2 ;  /* 0x0000000109d57824 */ /* 0x001fe400010e06d1 */
[----:B------:R-:W-:-:S03]  /*6060*/  IMAD.WIDE.U32 R212, R16, R208, R212 ;  /* 0x000000d010d47225 */ /* 0x000fc600078e00d4 */
[----:B--2---:R-:W-:Y:S01]  /*6070*/  LEA R192, P2, R212, R204, 0x1 ;  /* 0x000000ccd4c07211 */ /* 0x004fe200078408ff */
[----:B---3--:R-:W-:-:S05]  /*6080*/  HADD2.F32 R218, -RZ, R216.H0_H0 ;  /* 0x200000d8ffda7230 */ /* 0x008fca0000004100 */
[----:B------:R-:W-:-:S04]  /*6090*/  FMUL R7, R218, R23 ;  /* 0x00000017da077220 */ /* 0x000fc80000400000 */
[----:B------:R-:W-:Y:S01]  /*60a0*/  FFMA R194, R194, R200, R7 ;  /* 0x000000c8c2c27223 */ /* 0x000fe20000000007 */
[----:B------:R-:W-:-:S04]  /*60b0*/  IMAD.IADD R7, R6, 0x1, R213 ;  /* 0x0000000106077824 */ /* 0x000fc800078e02d5 */
[----:B------:R-:W-:Y:S02]  /*60c0*/  F2FP.F16.F32.PACK_AB R194, RZ, R194 ;  /* 0x000000c2ffc2723e */ /* 0x000fe400000000ff */
[----:B------:R-:W-:Y:S01]  /*60d0*/  LEA.HI.X R193, R212, R205, R7, 0x1, P2 ;  /* 0x000000cdd4c17211 */ /* 0x000fe200010f0c07 */
[----:B------:R-:W-:Y:S01]  /*60e0*/  IMAD.SHL.U32 R7, R210, 0x10, RZ ;  /* 0x00000010d2077824 */ /* 0x000fe200078e00ff */
[----:B------:R-:W-:-:S04]  /*60f0*/  ISETP.GT.AND P2, PT, R3, 0x8, P3 ;  /* 0x000000080300780c */ /* 0x000fc80001f44270 */
[----:B------:R-:W-:-:S05]  /*6100*/  IADD3 R212, P4, R7, R202, RZ ;  /* 0x000000ca07d47210 */ /* 0x000fca0007f9e0ff */
[----:B------:R-:W-:-:S05]  /*6110*/  IMAD.X R213, R19, 0x1, R203, P4 ;  /* 0x0000000113d57824 */ /* 0x000fca00020e06cb */
[----:B------:R0:W-:Y:S01]  /*6120*/  @P1 STG.E.U16 desc[UR54][R212.64], R194 ;  /* 0x000000c2d4001986 */ /* 0x0001e2000c101536 */
[----:B------:R-:W-:Y:S05]  /*6130*/  @!P2 BRA `(.L_x_33) ;  /* 0x000000000004a947 */ /* 0x000fea0003800000 */
[----:B------:R2:W5:Y:S02]  /*6140*/  LDG.E.LTC128B.U16 R216, desc[UR54][R192.64+0x2] ;  /* 0x00000236c0d87981 */ /* 0x000564000c1e1520 */
.L_x_33:
[----:B------:R-:W-:Y:S05]  /*6150*/  BSYNC B1 ;  /* 0x0000000000017941 */ /* 0x000fea0003800000 */
.L_x_32:
[----:B0----5:R-:W-:Y:S01]  /*6160*/  HADD2.F32 R194, -RZ, R216.H0_H0 ;  /* 0x200000d8ffc27230 */ /* 0x021fe20000004100 */
[----:B------:R-:W-:Y:S01]  /*6170*/  ISETP.GT.AND P1, PT, R4, 0x8, PT ;  /* 0x000000080400780c */ /* 0x000fe20003f24270 */
[----:B------:R-:W-:Y:S03]  /*6180*/  BSSY B1, `(.L_x_34) ;  /* 0x0000008000017945 */ /* 0x000fe60003800000 */
[----:B------:R-:W-:Y:S01]  /*6190*/  FMUL R194, R194, R23 ;  /* 0x00000017c2c27220 */ /* 0x000fe20000400000 */
[----:B------:R-:W-:-:S03]  /*61a0*/  ISETP.GT.AND P4, PT, R3, RZ, P1 ;  /* 0x000000ff0300720c */ /* 0x000fc60000f84270 */
[----:B------:R-:W-:-:S05]  /*61b0*/  FFMA R194, R195, R200, R194 ;  /* 0x000000c8c3c27223 */ /* 0x000fca00000000c2 */
[----:B------:R-:W-:-:S05]  /*61c0*/  F2FP.F16.F32.PACK_AB R194, RZ, R194 ;  /* 0x000000c2ffc2723e */ /* 0x000fca00000000ff */
[----:B------:R0:W-:Y:S01]  /*61d0*/  @P2 STG.E.U16 desc[UR54][R212.64+0x2], R194 ;  /* 0x000002c2d4002986 */ /* 0x0001e2000c101536 */
[----:B------:R-:W-:Y:S05]  /*61e0*/  @!P4 BRA `(.L_x_35) ;  /* 0x000000000004c947 */ /* 0x000fea0003800000 */
[----:B------:R3:W5:Y:S02]  /*61f0*/  LDG.E.LTC128B.U16 R216, desc[UR54][R20.64+0x10] ;  /* 0x0000103614d87981 */ /* 0x000764000c1e1520 */
.L_x_35:
[----:B------:R-:W-:Y:S05]  /*6200*/  BSYNC B1 ;  /* 0x0000000000017941 */ /* 0x000fea0003800000 */
.L_x_34:
        /* <DEDUP_REMOVED lines=10> */
.L_x_37:
[----:B------:R-:W-:Y:S05]  /*62b0*/  BSYNC B1 ;  /* 0x0000000000017941 */ /* 0x000fea0003800000 */
.L_x_36:
[----:B-----5:R-:W-:Y:S01]  /*62c0*/  HADD2.F32 R194, -RZ, R216.H0_H0 ;  /* 0x200000d8ffc27230 */ /* 0x020fe20000004100 */
[----:B------:R-:W-:Y:S01]  /*62d0*/  ISETP.GT.AND P4, PT, R3, 0x8, P1 ;  /* 0x000000080300780c */ /* 0x000fe20000f84270 */
[----:B------:R-:W-:Y:S03]  /*62e0*/  BSSY B1, `(.L_x_38) ;  /* 0x0000007000017945 */ /* 0x000fe60003800000 */
[----:B------:R-:W-:-:S04]  /*62f0*/  FMUL R194, R194, R23 ;  /* 0x00000017c2c27220 */ /* 0x000fc80000400000 */
[----:B------:R-:W-:-:S05]  /*6300*/  FFMA R194, R197, R200, R194 ;  /* 0x000000c8c5c27223 */ /* 0x000fca00000000c2 */
[----:B------:R-:W-:-:S05]  /*6310*/  F2FP.F16.F32.PACK_AB R194, RZ, R194 ;  /* 0x000000c2ffc2723e */ /* 0x000fca00000000ff */
[----:B------:R0:W-:Y:S01]  /*6320*/  @P5 STG.E.U16 desc[UR54][R202.64+0x12], R194 ;  /* 0x000012c2ca005986 */ /* 0x0001e2000c101536 */
[----:B------:R-:W-:Y:S05]  /*6330*/  @!P4 BRA `(.L_x_39) ;  /* 0x000000000004c947 */ /* 0x000fea0003800000 */
[----:B------:R0:W5:Y:S02]  /*6340*/  LDG.E.LTC128B.U16 R216, desc[UR54][R192.64+0x10] ;  /* 0x00001036c0d87981 */ /* 0x000164000c1e1520 */
.L_x_39:
[----:B------:R-:W-:Y:S05]  /*6350*/  BSYNC B1 ;  /* 0x0000000000017941 */ /* 0x000fea0003800000 */
.L_x_38:
[----:B0----5:R-:W-:Y:S01]  /*6360*/  HADD2.F32 R194, -RZ, R216.H0_H0 ;  /* 0x200000d8ffc27230 */ /* 0x021fe20000004100 */
        /* <DEDUP_REMOVED lines=8> */
.L_x_41:
[----:B------:R-:W-:Y:S05]  /*63f0*/  BSYNC B1 ;  /* 0x0000000000017941 */ /* 0x000fea0003800000 */
.L_x_40:
[----:B-----5:R-:W-:Y:S01]  /*6400*/  HADD2.F32 R12, -RZ, R216.H0_H0 ;  /* 0x200000d8ff0c7230 */ /* 0x020fe20000004100 */
[----:B------:R-:W-:Y:S01]  /*6410*/  ISETP.GT.AND P4, PT, R3, 0x80, P0 ;  /* 0x000000800300780c */ /* 0x000fe20000784270 */
[----:B------:R-:W-:Y:S02]  /*6420*/  IMAD.MOV.U32 R215, RZ, RZ, R209 ;  /* 0x000000ffffd77224 */ /* 0x000fe400078e00d1 */
[----:B------:R-:W-:Y:S02]  /*6430*/  IMAD R207, R207, 0x78, RZ ;  /* 0x00000078cfcf7824 */ /* 0x000fe400078e02ff */
[----:B------:R-:W-:Y:S01]  /*6440*/  FMUL R12, R12, R23 ;  /* 0x000000170c0c7220 */ /* 0x000fe20000400000 */
[----:B------:R-:W-:-:S04]  /*6450*/  IMAD.WIDE.U32 R214, R206, 0x78, R214 ;  /* 0x00000078ced67825 */ /* 0x000fc800078e00d6 */
[----:B------:R-:W-:Y:S01]  /*6460*/  FFMA R12, R199, R200, R12 ;  /* 0x000000c8c70c7223 */ /* 0x000fe2000000000c */
[----:B------:R-:W-:-:S04]  /*6470*/  IMAD.IADD R11, R215, 0x1, R207 ;  /* 0x00000001d70b7824 */ /* 0x000fc800078e02cf */
[----:B------:R-:W-:-:S04]  /*6480*/  F2FP.F16.F32.PACK_AB R12, RZ, R12 ;  /* 0x0000000cff0c723e */ /* 0x000fc800000000ff */
[----:B------:R-:W-:-:S05]  /*6490*/  PRMT R198, R12, 0x7610, R198 ;  /* 0x000076100cc67816 */ /* 0x000fca00000000c6 */
[----:B------:R1:W-:Y:S01]  /*64a0*/  @P5 STG.E.U16 desc[UR54][R212.64+0x12], R198 ;  /* 0x000012c6d4005986 */ /* 0x0003e2000c101536 */
[----:B------:R-:W-:-:S05]  /*64b0*/  IADD3 R12, P5, R10, R214, RZ ;  /* 0x000000d60a0c7210 */ /* 0x000fca0007fbe0ff */
[----:B0-----:R-:W-:Y:S01]  /*64c0*/  IMAD.X R195, R11, 0x1, R13, P5 ;  /* 0x000000010bc37824 */ /* 0x001fe200028e060d */
[----:B------:R-:W-:-:S04]  /*64d0*/  LEA R194, P5, R12, R204, 0x1 ;  /* 0x000000cc0cc27211 */ /* 0x000fc800078a08ff */
[----:B------:R-:W-:Y:S02]  /*64e0*/  LEA.HI.X R195, R12, R205, R195, 0x1, P5 ;  /* 0x000000cd0cc37211 */ /* 0x000fe400028f0cc3 */
[----:B------:R-:W-:-:S06]  /*64f0*/  PRMT R12, R216, 0x7610, R12 ;  /* 0x00007610d80c7816 */ /* 0x000fcc000000000c */
[----:B------:R-:W2:Y:S01]  /*6500*/  @P4 LDG.E.LTC128B.U16 R12, desc[UR54][R194.64] ;  /* 0x00000036c20c4981 */ /* 0x000ea2000c1e1520 */
[----:B------:R-:W-:Y:S01]  /*6510*/  IMAD R211, R211, 0xf0, RZ ;  /* 0x000000f0d3d37824 */ /* 0x000fe200078e02ff */
[----:B------:R-:W-:Y:S01]  /*6520*/  BSSY B1, `(.L_x_42) ;  /* 0x0000019000017945 */ /* 0x000fe20003800000 */
[----:B------:R-:W-:-:S04]  /*6530*/  IMAD.WIDE.U32 R218, R206, 0x78, R14 ;  /* 0x00000078ceda7825 */ /* 0x000fc800078e000e */
[----:B------:R-:W-:Y:S02]  /*6540*/  IMAD.IADD R219, R207, 0x1, R219 ;  /* 0x00000001cfdb7824 */ /* 0x000fe400078e02db */
[----:B--2---:R-:W-:-:S05]  /*6550*/  HADD2.F32 R196, -RZ, R12.H0_H0 ;  /* 0x2000000cffc47230 */ /* 0x004fca0000004100 */
[----:B------:R-:W-:-:S04]  /*6560*/  FMUL R197, R196, R23 ;  /* 0x00000017c4c57220 */ /* 0x000fc80000400000 */
[----:B------:R-:W-:-:S05]  /*6570*/  FFMA R197, R184, R200, R197 ;  /* 0x000000c8b8c57223 */ /* 0x000fca00000000c5 */
[----:B------:R-:W-:Y:S01]  /*6580*/  F2FP.F16.F32.PACK_AB R184, RZ, R197 ;  /* 0x000000c5ffb8723e */ /* 0x000fe200000000ff */
[----:B------:R-:W-:-:S03]  /*6590*/  IMAD.WIDE.U32 R196, R210, 0xf0, R212 ;  /* 0x000000f0d2c47825 */ /* 0x000fc600078e00d4 */
[----:B------:R-:W-:Y:S01]  /*65a0*/  PRMT R195, R184, 0x7610, R195 ;  /* 0x00007610b8c37816 */ /* 0x000fe200000000c3 */
[----:B------:R-:W-:Y:S02]  /*65b0*/  IMAD.IADD R199, R197, 0x1, R211 ;  /* 0x00000001c5c77824 */ /* 0x000fe400078e02d3 */
[----:B-1----:R-:W-:-:S05]  /*65c0*/  @P4 IMAD.MOV.U32 R198, RZ, RZ, R196 ;  /* 0x000000ffffc64224 */ /* 0x002fca00078e00c4 */
[----:B------:R0:W-:Y:S02]  /*65d0*/  @P4 STG.E.U16 desc[UR54][R198.64], R195 ;  /* 0x000000c3c6004986 */ /* 0x0001e4000c101536 */
[----:B0-----:R-:W-:-:S03]  /*65e0*/  IMAD.WIDE.U32 R194, R0, R206, R218 ;  /* 0x000000ce00c27225 */ /* 0x001fc600078e00da */
[----:B------:R-:W-:-:S04]  /*65f0*/  IADD3 R216, P4, R8, R194, RZ ;  /* 0x000000c208d87210 */ /* 0x000fc80007f9e0ff */
[----:B------:R-:W-:-:S03]  /*6600*/  IADD3.X R217, R9, R5, R195, P4, !PT ;  /* 0x0000000509d97210 */ /* 0x000fc600027fe4c3 */
[----:B------:R-:W-:-:S04]  /*6610*/  IMAD.WIDE.U32 R216, R16, R208, R216 ;  /* 0x000000d010d87225 */ /* 0x000fc800078e00d8 */
[----:B------:R-:W-:Y:S01]  /*6620*/  IMAD.IADD R184, R6, 0x1, R217 ;  /* 0x0000000106b87824 */ /* 0x000fe200078e02d9 */
[----:B------:R-:W-:-:S04]  /*6630*/  LEA R194, P4, R216, R204, 0x1 ;  /* 0x000000ccd8c27211 */ /* 0x000fc800078808ff */
[----:B------:R-:W-:Y:S02]  /*6640*/  LEA.HI.X R195, R216, R205, R184, 0x1, P4 ;  /* 0x000000cdd8c37211 */ /* 0x000fe400020f0cb8 */
[----:B------:R-:W-:-:S04]  /*6650*/  IADD3 R214, P4, P5, R10, R214, R14 ;  /* 0x000000d60ad67210 */ /* 0x000fc80007d9e00e */
[----:B------:R-:W-:Y:S02]  /*6660*/  IADD3.X R13, R13, R11, R15, P4, P5 ;  /* 0x0000000b0d0d7210 */ /* 0x000fe400027ea40f */
[----:B------:R-:W-:Y:S02]  /*6670*/  ISETP.GT.AND P4, PT, R3, 0x80, P3 ;  /* 0x000000800300780c */ /* 0x000fe40001f84270 */
[----:B------:R-:W-:-:S11]  /*6680*/  IADD3 R10, P5, R14, R218, RZ ;  /* 0x000000da0e0a7210 */ /* 0x000fd60007fbe0ff */
[----:B------:R-:W-:Y:S05]  /*6690*/  @!P4 BRA `(.L_x_43) ;  /* 0x000000000004c947 */ /* 0x000fea0003800000 */
[----:B------:R0:W5:Y:S02]  /*66a0*/  LDG.E.LTC128B.U16 R12, desc[UR54][R194.64+0x2] ;  /* 0x00000236c20c7981 */ /* 0x000164000c1e1520 */
.L_x_43:
[----:B------:R-:W-:Y:S05]  /*66b0*/  BSYNC B1 ;  /* 0x0000000000017941 */ /* 0x000fea0003800000 */
.L_x_42:
[----:B-----5:R-:W-:Y:S01]  /*66c0*/  HADD2.F32 R14, -RZ, R12.H0_H0 ;  /* 0x2000000cff0e7230 */ /* 0x020fe20000004100 */
[----:B------:R-:W-:Y:S01]  /*66d0*/  ISETP.GT.AND P0, PT, R3, 0x88, P0 ;  /* 0x000000880300780c */ /* 0x000fe20000704270 */
[----:B------:R-:W-:Y:S01]  /*66e0*/  IMAD.X R11, R219, 0x1, R15, P5 ;  /* 0x00000001db0b7824 */ /* 0x000fe200028e060f */
[----:B------:R-:W-:Y:S01]  /*66f0*/  BSSY B1, `(.L_x_44) ;  /* 0x000000e000017945 */ /* 0x000fe20003800000 */
[----:B------:R-:W-:Y:S02]  /*6700*/  @P4 IMAD.MOV.U32 R15, RZ, RZ, R199 ;  /* 0x000000ffff0f4224 */ /* 0x000fe400078e00c7 */
[----:B------:R-:W-:Y:S01]  /*6710*/  FMUL R14, R14, R23 ;  /* 0x000000170e0e7220 */ /* 0x000fe20000400000 */
[----:B------:R-:W-:-:S04]  /*6720*/  IMAD.WIDE.U32 R206, R0, R206, R10 ;  /* 0x000000ce00ce7225 */ /* 0x000fc800078e000a */
[----:B------:R-:W-:Y:S01]  /*6730*/  FFMA R14, R185, R200, R14 ;  /* 0x000000c8b90e7223 */ /* 0x000fe2000000000e */
[----:B------:R-:W-:-:S04]  /*6740*/  IADD3 R10, P5, R8, R206, RZ ;  /* 0x000000ce080a7210 */ /* 0x000fc80007fbe0ff */
[----:B------:R-:W-:-:S04]  /*6750*/  F2FP.F16.F32.PACK_AB R14, RZ, R14 ;  /* 0x0000000eff0e723e */ /* 0x000fc800000000ff */
[----:B------:R-:W-:Y:S01]  /*6760*/  PRMT R0, R14, 0x7610, R0 ;  /* 0x000076100e007816 */ /* 0x000fe20000000000 */
[----:B------:R-:W-:-:S05]  /*6770*/  @P4 IMAD.MOV.U32 R14, RZ, RZ, R196 ;  /* 0x000000ffff0e4224 */ /* 0x000fca00078e00c4 */
[----:B------:R1:W-:Y:S02]  /*6780*/  @P4 STG.E.U16 desc[UR54][R14.64+0x2], R0 ;  /* 0x000002000e004986 */ /* 0x0003e4000c101536 */
[----:B-1----:R-:W-:-:S04]  /*6790*/  LEA R14, P4, R214, R204, 0x1 ;  /* 0x000000ccd60e7211 */ /* 0x002fc800078808ff */
[----:B------:R-:W-:Y:S01]  /*67a0*/  LEA.HI.X R15, R214, R205, R13, 0x1, P4 ;  /* 0x000000cdd60f7211 */ /* 0x000fe200020f0c0d */
[----:B------:R-:W-:Y:S08]  /*67b0*/  @!P0 BRA `(.L_x_45) ;  /* 0x0000000000048947 */ /* 0x000ff00003800000 */
[----:B------:R1:W5:Y:S02]  /*67c0*/  LDG.E.LTC128B.U16 R12, desc[UR54][R14.64] ;  /* 0x000000360e0c7981 */ /* 0x000364000c1e1520 */
.L_x_45:
[----:B------:R-:W-:Y:S05]  /*67d0*/  BSYNC B1 ;  /* 0x0000000000017941 */ /* 0x000fea0003800000 */
.L_x_44:
[----:B-----5:R-:W-:Y:S01]  /*67e0*/  HADD2.F32 R0, -RZ, R12.H0_H0 ;  /* 0x2000000cff007230 */ /* 0x020fe20000004100 */
[----:B------:R-:W-:Y:S01]  /*67f0*/  IADD3.X R11, R9, R5, R207, P5, !PT ;  /* 0x00000005090b7210 */ /* 0x000fe20002ffe4cf */
[----:B------:R-:W-:Y:S01]  /*6800*/  BSSY B1, `(.L_x_46) ;  /* 0x000000e000017945 */ /* 0x000fe20003800000 */
[----:B------:R-:W-:Y:S02]  /*6810*/  IADD3 R8, P4, R7, R196, RZ ;  /* 0x000000c407087210 */ /* 0x000fe40007f9e0ff */
[----:B------:R-:W-:Y:S01]  /*6820*/  FMUL R5, R0, R23 ;  /* 0x0000001700057220 */ /* 0x000fe20000400000 */
[----:B------:R-:W-:Y:S01]  /*6830*/  ISETP.GT.AND P3, PT, R3, 0x88, P3 ;  /* 0x000000880300780c */ /* 0x000fe20001f64270 */
[----:B------:R-:W-:-:S04]  /*6840*/  IMAD.WIDE.U32 R10, R16, R208, R10 ;  /* 0x000000d0100a7225 */ /* 0x000fc800078e000a */
[----:B------:R-:W-:Y:S01]  /*6850*/  FFMA R5, R186, R200, R5 ;  /* 0x000000c8ba057223 */ /* 0x000fe20000000005 */
[----:B------:R-:W-:Y:S01]  /*6860*/  IMAD.X R9, R199, 0x1, R19, P4 ;  /* 0x00000001c7097824 */ /* 0x000fe200020e0613 */
[----:B------:R-:W-:Y:S01]  /*6870*/  LEA R204, P5, R10, R204, 0x1 ;  /* 0x000000cc0acc7211 */ /* 0x000fe200078a08ff */
[----:B------:R-:W-:Y:S02]  /*6880*/  IMAD.IADD R6, R6, 0x1, R11 ;  /* 0x0000000106067824 */ /* 0x000fe400078e020b */
[----:B------:R-:W-:-:S03]  /*6890*/  F2FP.F16.F32.PACK_AB R5, RZ, R5 ;  /* 0x00000005ff05723e */ /* 0x000fc600000000ff */
[----:B------:R-:W-:Y:S02]  /*68a0*/  LEA.HI.X R205, R10, R205, R6, 0x1, P5 ;  /* 0x000000cd0acd7211 */ /* 0x000fe400028f0c06 */
[----:B------:R2:W-:Y:S01]  /*68b0*/  @P0 STG.E.U16 desc[UR54][R8.64], R5 ;  /* 0x0000000508000986 */ /* 0x0005e2000c101536 */
[----:B------:R-:W-:Y:S05]  /*68c0*/  @!P3 BRA `(.L_x_47) ;  /* 0x000000000004b947 */ /* 0x000fea0003800000 */
[----:B------:R0:W5:Y:S02]  /*68d0*/  LDG.E.LTC128B.U16 R12, desc[UR54][R204.64+0x2] ;  /* 0x00000236cc0c7981 */ /* 0x000164000c1e1520 */
.L_x_47:
[----:B------:R-:W-:Y:S05]  /*68e0*/  BSYNC B1 ;  /* 0x0000000000017941 */ /* 0x000fea0003800000 */
.L_x_46:
        /* <DEDUP_REMOVED lines=9> */
.L_x_49:
[----:B------:R-:W-:Y:S05]  /*6980*/  BSYNC B1 ;  /* 0x0000000000017941 */ /* 0x000fea0003800000 */
.L_x_48:
[----:B0----5:R-:W-:Y:S01]  /*6990*/  HADD2.F32 R0, -RZ, R12.H0_H0 ;  /* 0x2000000cff007230 */ /* 0x021fe20000004100 */
[----:B------:R-:W-:Y:S01]  /*69a0*/  ISETP.GT.AND P3, PT, R3, 0x80, P2 ;  /* 0x000000800300780c */ /* 0x000fe20001764270 */
[----:B------:R-:W-:Y:S01]  /*69b0*/  @P0 IMAD.MOV.U32 R10, RZ, RZ, R196 ;  /* 0x000000ffff0a0224 */ /* 0x000fe200078e00c4 */
[----:B------:R-:W-:Y:S01]  /*69c0*/  BSSY B1, `(.L_x_50) ;  /* 0x0000008000017945 */ /* 0x000fe20003800000 */
[----:B------:R-:W-:Y:S02]  /*69d0*/  @P0 IMAD.MOV.U32 R11, RZ, RZ, R199 ;  /* 0x000000ffff0b0224 */ /* 0x000fe400078e00c7 */
[----:B--2---:R-:W-:-:S04]  /*69e0*/  FMUL R5, R0, R23 ;  /* 0x0000001700057220 */ /* 0x004fc80000400000 */
[----:B------:R-:W-:-:S05]  /*69f0*/  FFMA R5, R188, R200, R5 ;  /* 0x000000c8bc057223 */ /* 0x000fca0000000005 */
[----:B------:R-:W-:-:S05]  /*6a00*/  F2FP.F16.F32.PACK_AB R5, RZ, R5 ;  /* 0x00000005ff05723e */ /* 0x000fca00000000ff */
[----:B------:R0:W-:Y:S01]  /*6a10*/  @P0 STG.E.U16 desc[UR54][R10.64+0x10], R5 ;  /* 0x000010050a000986 */ /* 0x0001e2000c101536 */
[----:B------:R-:W-:Y:S05]  /*6a20*/  @!P3 BRA `(.L_x_51) ;  /* 0x000000000004b947 */ /* 0x000fea0003800000 */
[----:B------:R2:W5:Y:S02]  /*6a30*/  LDG.E.LTC128B.U16 R12, desc[UR54][R194.64+0x12] ;  /* 0x00001236c20c7981 */ /* 0x000564000c1e1520 */
.L_x_51:
[----:B------:R-:W-:Y:S05]  /*6a40*/  BSYNC B1 ;  /* 0x0000000000017941 */ /* 0x000fea0003800000 */
.L_x_50:
[----:B-----5:R-:W-:Y:S01]  /*6a50*/  HADD2.F32 R0, -RZ, R12.H0_H0 ;  /* 0x2000000cff007230 */ /* 0x020fe20000004100 */
[----:B------:R-:W-:Y:S01]  /*6a60*/  ISETP.GT.AND P1, PT, R3, 0x88, P1 ;  /* 0x000000880300780c */ /* 0x000fe20000f24270 */
[----:B------:R-:W-:Y:S01]  /*6a70*/  @P3 IMAD.MOV.U32 R197, RZ, RZ, R199 ;  /* 0x000000ffffc53224 */ /* 0x000fe200078e00c7 */
[----:B------:R-:W-:Y:S02]  /*6a80*/  BSSY B1, `(.L_x_52) ;  /* 0x0000007000017945 */ /* 0x000fe40003800000 */
[----:B------:R-:W-:-:S04]  /*6a90*/  FMUL R0, R0, R23 ;  /* 0x0000001700007220 */ /* 0x000fc80000400000 */
[----:B------:R-:W-:-:S05]  /*6aa0*/  FFMA R0, R189, R200, R0 ;  /* 0x000000c8bd007223 */ /* 0x000fca0000000000 */
[----:B------:R-:W-:-:S05]  /*6ab0*/  F2FP.F16.F32.PACK_AB R0, RZ, R0 ;  /* 0x00000000ff00723e */ /* 0x000fca00000000ff */
[----:B------:R0:W-:Y:S01]  /*6ac0*/  @P3 STG.E.U16 desc[UR54][R196.64+0x12], R0 ;  /* 0x00001200c4003986 */ /* 0x0001e2000c101536 */
[----:B------:R-:W-:Y:S05]  /*6ad0*/  @!P1 BRA `(.L_x_53) ;  /* 0x0000000000049947 */ /* 0x000fea0003800000 */
[----:B------:R0:W5:Y:S02]  /*6ae0*/  LDG.E.LTC128B.U16 R12, desc[UR54][R204.64+0x10] ;  /* 0x00001036cc0c7981 */ /* 0x000164000c1e1520 */
.L_x_53:
[----:B------:R-:W-:Y:S05]  /*6af0*/  BSYNC B1 ;  /* 0x0000000000017941 */ /* 0x000fea0003800000 */
.L_x_52:
        /* <DEDUP_REMOVED lines=9> */
.L_x_55:
[----:B------:R-:W-:Y:S05]  /*6b90*/  BSYNC B1 ;  /* 0x0000000000017941 */ /* 0x000fea0003800000 */
.L_x_54:
[----:B-----5:R-:W-:Y:S01]  /*6ba0*/  HADD2.F32 R0, -RZ, R12.H0_H0 ;  /* 0x2000000cff007230 */ /* 0x020fe20000004100 */
        /* <DEDUP_REMOVED lines=9> */
.L_x_57:
[----:B------:R-:W-:Y:S05]  /*6c40*/  BSYNC B1 ;  /* 0x0000000000017941 */ /* 0x000fea0003800000 */
.L_x_56:
        /* <DEDUP_REMOVED lines=10> */
.L_x_59:
[----:B------:R-:W-:Y:S05]  /*6cf0*/  BSYNC B1 ;  /* 0x0000000000017941 */ /* 0x000fea0003800000 */
.L_x_58:
        /* <DEDUP_REMOVED lines=9> */
.L_x_61:
[----:B------:R-:W-:Y:S05]  /*6d90*/  BSYNC B1 ;  /* 0x0000000000017941 */ /* 0x000fea0003800000 */
.L_x_60:
        /* <DEDUP_REMOVED lines=9> */
.L_x_63:
[----:B------:R-:W-:Y:S05]  /*6e30*/  BSYNC B1 ;  /* 0x0000000000017941 */ /* 0x000fea0003800000 */
.L_x_62:
        /* <DEDUP_REMOVED lines=10> */
.L_x_65:
[----:B------:R-:W-:Y:S05]  /*6ee0*/  BSYNC B1 ;  /* 0x0000000000017941 */ /* 0x000fea0003800000 */
.L_x_64:
        /* <DEDUP_REMOVED lines=10> */
.L_x_67:
[----:B------:R-:W-:Y:S05]  /*6f90*/  BSYNC B1 ;  /* 0x0000000000017941 */ /* 0x000fea0003800000 */
.L_x_66:
        /* <DEDUP_REMOVED lines=9> */
.L_x_69:
[----:B------:R-:W-:Y:S05]  /*7030*/  BSYNC B1 ;  /* 0x0000000000017941 */ /* 0x000fea0003800000 */
.L_x_68:
        /* <DEDUP_REMOVED lines=9> */
.L_x_71:
[----:B------:R-:W-:Y:S05]  /*70d0*/  BSYNC B1 ;  /* 0x0000000000017941 */ /* 0x000fea0003800000 */
.L_x_70:
        /* <DEDUP_REMOVED lines=9> */
.L_x_73:
[----:B------:R-:W-:Y:S05]  /*7170*/  BSYNC B1 ;  /* 0x0000000000017941 */ /* 0x000fea0003800000 */
.L_x_72:
[----:B0----5:R-:W-:Y:S01]  /*7180*/  HADD2.F32 R0, -RZ, R12.H0_H0 ;  /* 0x2000000cff007230 */ /* 0x021fe20000004100 */
[----:B------:R-:W-:Y:S01]  /*7190*/  ISETP.GT.AND P4, PT, R3, 0x80, P2 ;  /* 0x000000800300780c */ /* 0x000fe20001784270 */
[----:B------:R-:W-:Y:S01]  /*71a0*/  IMAD.WIDE.U32 R10, R210, 0xf0, R212 ;  /* 0x000000f0d20a7825 */ /* 0x000fe200078e00d4 */
[----:B------:R-:W-:Y:S03]  /*71b0*/  BSSY B1, `(.L_x_74) ;  /* 0x0000009000017945 */ /* 0x000fe60003800000 */
[----:B------:R-:W-:Y:S01]  /*71c0*/  FMUL R5, R0, R23 ;  /* 0x0000001700057220 */ /* 0x000fe20000400000 */
[----:B------:R-:W-:Y:S02]  /*71d0*/  IMAD.IADD R9, R211, 0x1, R11 ;  /* 0x00000001d3097824 */ /* 0x000fe400078e020b */
[----:B------:R-:W-:Y:S02]  /*71e0*/  IMAD.MOV.U32 R8, RZ, RZ, R10 ;  /* 0x000000ffff087224 */ /* 0x000fe400078e000a */
[----:B------:R-:W-:-:S05]  /*71f0*/  FFMA R5, R168, R200, R5 ;  /* 0x000000c8a8057223 */ /* 0x000fca0000000005 */
[----:B------:R-:W-:-:S05]  /*7200*/  F2FP.F16.F32.PACK_AB R5, RZ, R5 ;  /* 0x00000005ff05723e */ /* 0x000fca00000000ff */
[----:B------:R0:W-:Y:S01]  /*7210*/  @P5 STG.E.U16 desc[UR54][R8.64+0x20], R5 ;  /* 0x0000200508005986 */ /* 0x0001e2000c101536 */
[----:B------:R-:W-:Y:S05]  /*7220*/  @!P4 BRA `(.L_x_75) ;  /* 0x000000000004c947 */ /* 0x000fea0003800000 */
[----:B------:R0:W5:Y:S02]  /*7230*/  LDG.E.LTC128B.U16 R12, desc[UR54][R194.64+0x22] ;  /* 0x00002236c20c7981 */ /* 0x000164000c1e1520 */
.L_x_75:
[----:B------:R-:W-:Y:S05]  /*7240*/  BSYNC B1 ;  /* 0x0000000000017941 */ /* 0x000fea0003800000 */
.L_x_74:
        /* <DEDUP_REMOVED lines=9> */
.L_x_77:
[----:B------:R-:W-:Y:S05]  /*72e0*/  BSYNC B1 ;  /* 0x0000000000017941 */ /* 0x000fea0003800000 */
.L_x_76:
[----:B0----5:R-:W-:Y:S01]  /*72f0*/  HADD2.F32 R0, -RZ, R12.H0_H0 ;  /* 0x2000000cff007230 */ /* 0x021fe20000004100 */
[----:B------:R-:W-:Y:S01]  /*7300*/  IADD3 R6, P4, R7, R10, RZ ;  /* 0x0000000a07067210 */ /* 0x000fe20007f9e0ff */
[----:B------:R-:W-:Y:S01]  /*7310*/  BSSY B1, `(.L_x_78) ;  /* 0x0000009000017945 */ /* 0x000fe20003800000 */
[----:B------:R-:W-:Y:S02]  /*7320*/  ISETP.GT.AND P2, PT, R3, 0x88, P2 ;  /* 0x000000880300780c */ /* 0x000fe40001744270 */
[----:B------:R-:W-:Y:S01]  /*7330*/  FMUL R5, R0, R23 ;  /* 0x0000001700057220 */ /* 0x000fe20000400000 */
[----:B------:R-:W-:-:S03]  /*7340*/  IMAD.X R7, R19, 0x1, R9, P4 ;  /* 0x0000000113077824 */ /* 0x000fc600020e0609 */
[----:B------:R-:W-:-:S05]  /*7350*/  FFMA R5, R170, R200, R5 ;  /* 0x000000c8aa057223 */ /* 0x000fca0000000005 */
[----:B------:R-:W-:-:S05]  /*7360*/  F2FP.F16.F32.PACK_AB R5, RZ, R5 ;  /* 0x00000005ff05723e */ /* 0x000fca00000000ff */
[----:B------:R0:W-:Y:S01]  /*7370*/  @P3 STG.E.U16 desc[UR54][R6.64+0x20], R5 ;  /* 0x0000200506003986 */ /* 0x0001e2000c101536 */
[----:B------:R-:W-:Y:S05]  /*7380*/  @!P2 BRA `(.L_x_79) ;  /* 0x000000000004a947 */ /* 0x000fea0003800000 */
[----:B------:R0:W5:Y:S02]  /*7390*/  LDG.E.LTC128B.U16 R12, desc[UR54][R204.64+0x22] ;  /* 0x00002236cc0c7981 */ /* 0x000164000c1e1520 */
.L_x_79:
[----:B------:R-:W-:Y:S05]  /*73a0*/  BSYNC B1 ;  /* 0x0000000000017941 */ /* 0x000fea0003800000 */
.L_x_78:
        /* <DEDUP_REMOVED lines=9> */
.L_x_81:
[----:B------:R-:W-:Y:S05]  /*7440*/  BSYNC B1 ;  /* 0x0000000000017941 */ /* 0x000fea0003800000 */
.L_x_80:
        /* <DEDUP_REMOVED lines=9> */
.L_x_83:
[----:B------:R-:W-:Y:S05]  /*74e0*/  BSYNC B1 ;  /* 0x0000000000017941 */ /* 0x000fea0003800000 */
.L_x_82:
        /* <DEDUP_REMOVED lines=9> */
.L_x_85:
[----:B------:R-:W-:Y:S05]  /*7580*/  BSYNC B1 ;  /* 0x0000000000017941 */ /* 0x000fea0003800000 */
.L_x_84:
        /* <DEDUP_REMOVED lines=9> */
.L_x_87:
[----:B------:R-:W-:Y:S05]  /*7620*/  BSYNC B1 ;  /* 0x0000000000017941 */ /* 0x000fea0003800000 */
.L_x_86:
        /* <DEDUP_REMOVED lines=10> */
.L_x_89:
[----:B------:R-:W-:Y:S05]  /*76d0*/  BSYNC B1 ;  /* 0x0000000000017941 */ /* 0x000fea0003800000 */
.L_x_88:
        /* <DEDUP_REMOVED lines=10> */
.L_x_91:
[----:B------:R-:W-:Y:S05]  /*7780*/  BSYNC B1 ;  /* 0x0000000000017941 */ /* 0x000fea0003800000 */
.L_x_90:
        /* <DEDUP_REMOVED lines=9> */
.L_x_93:
[----:B------:R-:W-:Y:S05]  /*7820*/  BSYNC B1 ;  /* 0x0000000000017941 */ /* 0x000fea0003800000 */
.L_x_92:
        /* <DEDUP_REMOVED lines=9> */
.L_x_95:
[----:B------:R-:W-:Y:S05]  /*78c0*/  BSYNC B1 ;  /* 0x0000000000017941 */ /* 0x000fea0003800000 */
.L_x_94:
        /* <DEDUP_REMOVED lines=10> */
.L_x_97:
[----:B------:R-:W-:Y:S05]  /*7970*/  BSYNC B1 ;  /* 0x0000000000017941 */ /* 0x000fea0003800000 */
.L_x_96:
        /* <DEDUP_REMOVED lines=10> */
.L_x_99:
[----:B------:R-:W-:Y:S05]  /*7a20*/  BSYNC B1 ;  /* 0x0000000000017941 */ /* 0x000fea0003800000 */
.L_x_98:
        /* <DEDUP_REMOVED lines=9> */
.L_x_101:
[----:B------:R-:W-:Y:S05]  /*7ac0*/  BSYNC B1 ;  /* 0x0000000000017941 */ /* 0x000fea0003800000 */
.L_x_100:
        /* <DEDUP_REMOVED lines=9> */
.L_x_103:
[----:B------:R-:W-:Y:S05]  /*7b60*/  BSYNC B1 ;  /* 0x0000000000017941 */ /* 0x000fea0003800000 */
.L_x_102:
        /* <DEDUP_REMOVED lines=9> */
.L_x_105:
[----:B------:R-:W-:Y:S05]  /*7c00*/  BSYNC B1 ;  /* 0x0000000000017941 */ /* 0x000fea0003800000 */
.L_x_104:
        /* <DEDUP_REMOVED lines=9> */
.L_x_107:
[----:B------:R-:W-:Y:S05]  /*7ca0*/  BSYNC B1 ;  /* 0x0000000000017941 */ /* 0x000fea0003800000 */
.L_x_106:
        /* <DEDUP_REMOVED lines=9> */
.L_x_109:
[----:B------:R-:W-:Y:S05]  /*7d40*/  BSYNC B1 ;  /* 0x0000000000017941 */ /* 0x000fea0003800000 */
.L_x_108:
        /* <DEDUP_REMOVED lines=9> */
.L_x_111:
[----:B------:R-:W-:Y:S05]  /*7de0*/  BSYNC B1 ;  /* 0x0000000000017941 */ /* 0x000fea0003800000 */
.L_x_110:
        /* <DEDUP_REMOVED lines=9> */
.L_x_113:
[----:B------:R-:W-:Y:S05]  /*7e80*/  BSYNC B1 ;  /* 0x0000000000017941 */ /* 0x000fea0003800000 */
.L_x_112:
        /* <DEDUP_REMOVED lines=9> */
.L_x_115:
[----:B------:R-:W-:Y:S05]  /*7f20*/  BSYNC B1 ;  /* 0x0000000000017941 */ /* 0x000fea0003800000 */
.L_x_114:
        /* <DEDUP_REMOVED lines=9> */
.L_x_117:
[----:B------:R-:W-:Y:S05]  /*7fc0*/  BSYNC B1 ;  /* 0x0000000000017941 */ /* 0x000fea0003800000 */
.L_x_116:
        /* <DEDUP_REMOVED lines=9> */
.L_x_119:
[----:B------:R-:W-:Y:S05]  /*8060*/  BSYNC B1 ;  /* 0x0000000000017941 */ /* 0x000fea0003800000 */
.L_x_118:
        /* <DEDUP_REMOVED lines=10> */
.L_x_121:
[----:B------:R-:W-:Y:S05]  /*8110*/  BSYNC B1 ;  /* 0x0000000000017941 */ /* 0x000fea0003800000 */
.L_x_120:
        /* <DEDUP_REMOVED lines=10> */
.L_x_123:
[----:B------:R-:W-:Y:S05]  /*81c0*/  BSYNC B1 ;  /* 0x0000000000017941 */ /* 0x000fea0003800000 */
.L_x_122:
        /* <DEDUP_REMOVED lines=9> */
.L_x_125:
[----:B------:R-:W-:Y:S05]  /*8260*/  BSYNC B1 ;  /* 0x0000000000017941 */ /* 0x000fea0003800000 */
.L_x_124:
        /* <DEDUP_REMOVED lines=9> */
.L_x_127:
[----:B------:R-:W-:Y:S05]  /*8300*/  BSYNC B1 ;  /* 0x0000000000017941 */ /* 0x000fea0003800000 */
.L_x_126:
        /* <DEDUP_REMOVED lines=10> */
.L_x_129:
[----:B------:R-:W-:Y:S05]  /*83b0*/  BSYNC B1 ;  /* 0x0000000000017941 */ /* 0x000fea0003800000 */
.L_x_128:
        /* <DEDUP_REMOVED lines=10> */
.L_x_131:
[----:B------:R-:W-:Y:S05]  /*8460*/  BSYNC B1 ;  /* 0x0000000000017941 */ /* 0x000fea0003800000 */
.L_x_130:
        /* <DEDUP_REMOVED lines=9> */
.L_x_133:
[----:B------:R-:W-:Y:S05]  /*8500*/  BSYNC B1 ;  /* 0x0000000000017941 */ /* 0x000fea0003800000 */
.L_x_132:
        /* <DEDUP_REMOVED lines=9> */
.L_x_135:
[----:B------:R-:W-:Y:S05]  /*85a0*/  BSYNC B1 ;  /* 0x0000000000017941 */ /* 0x000fea0003800000 */
.L_x_134:
        /* <DEDUP_REMOVED lines=9> */
.L_x_137:
[----:B------:R-:W-:Y:S05]  /*8640*/  BSYNC B1 ;  /* 0x0000000000017941 */ /* 0x000fea0003800000 */
.L_x_136:
        /* <DEDUP_REMOVED lines=9> */
.L_x_139:
[----:B------:R-:W-:Y:S05]  /*86e0*/  BSYNC B1 ;  /* 0x0000000000017941 */ /* 0x000fea0003800000 */
.L_x_138:
        /* <DEDUP_REMOVED lines=9> */
.L_x_141:
[----:B------:R-:W-:Y:S05]  /*8780*/  BSYNC B1 ;  /* 0x0000000000017941 */ /* 0x000fea0003800000 */
.L_x_140:
        /* <DEDUP_REMOVED lines=9> */
.L_x_143:
[----:B------:R-:W-:Y:S05]  /*8820*/  BSYNC B1 ;  /* 0x0000000000017941 */ /* 0x000fea0003800000 */
.L_x_142:
        /* <DEDUP_REMOVED lines=9> */
.L_x_145:
[----:B------:R-:W-:Y:S05]  /*88c0*/  BSYNC B1 ;  /* 0x0000000000017941 */ /* 0x000fea0003800000 */
.L_x_144:
        /* <DEDUP_REMOVED lines=9> */
.L_x_147:
[----:B------:R-:W-:Y:S05]  /*8960*/  BSYNC B1 ;  /* 0x0000000000017941 */ /* 0x000fea0003800000 */
.L_x_146:
        /* <DEDUP_REMOVED lines=9> */
.L_x_149:
[----:B------:R-:W-:Y:S05]  /*8a00*/  BSYNC B1 ;  /* 0x0000000000017941 */ /* 0x000fea0003800000 */
.L_x_148:
        /* <DEDUP_REMOVED lines=9> */
.L_x_151:
[----:B------:R-:W-:Y:S05]  /*8aa0*/  BSYNC B1 ;  /* 0x0000000000017941 */ /* 0x000fea0003800000 */
.L_x_150:
        /* <DEDUP_REMOVED lines=10> */
.L_x_153:
[----:B------:R-:W-:Y:S05]  /*8b50*/  BSYNC B1 ;  /* 0x0000000000017941 */ /* 0x000fea0003800000 */
.L_x_152:
        /* <DEDUP_REMOVED lines=10> */
.L_x_155:
[----:B------:R-:W-:Y:S05]  /*8c00*/  BSYNC B1 ;  /* 0x0000000000017941 */ /* 0x000fea0003800000 */
.L_x_154:
        /* <DEDUP_REMOVED lines=9> */
.L_x_157:
[----:B------:R-:W-:Y:S05]  /*8ca0*/  BSYNC B1 ;  /* 0x0000000000017941 */ /* 0x000fea0003800000 */
.L_x_156:
        /* <DEDUP_REMOVED lines=9> */
.L_x_159:
[----:B------:R-:W-:Y:S05]  /*8d40*/  BSYNC B1 ;  /* 0x0000000000017941 */ /* 0x000fea0003800000 */
.L_x_158:
        /* <DEDUP_REMOVED lines=10> */
.L_x_161:
[----:B------:R-:W-:Y:S05]  /*8df0*/  BSYNC B1 ;  /* 0x0000000000017941 */ /* 0x000fea0003800000 */
.L_x_160:
        /* <DEDUP_REMOVED lines=10> */
.L_x_163:
[----:B------:R-:W-:Y:S05]  /*8ea0*/  BSYNC B1 ;  /* 0x0000000000017941 */ /* 0x000fea0003800000 */
.L_x_162:
        /* <DEDUP_REMOVED lines=9> */
.L_x_165:
[----:B------:R-:W-:Y:S05]  /*8f40*/  BSYNC B1 ;  /* 0x0000000000017941 */ /* 0x000fea0003800000 */
.L_x_164:
        /* <DEDUP_REMOVED lines=9> */
.L_x_167:
[----:B------:R-:W-:Y:S05]  /*8fe0*/  BSYNC B1 ;  /* 0x0000000000017941 */ /* 0x000fea0003800000 */
.L_x_166:
        /* <DEDUP_REMOVED lines=9> */
.L_x_169:
[----:B------:R-:W-:Y:S05]  /*9080*/  BSYNC B1 ;  /* 0x0000000000017941 */ /* 0x000fea0003800000 */
.L_x_168:
        /* <DEDUP_REMOVED lines=9> */
.L_x_171:
[----:B------:R-:W-:Y:S05]  /*9120*/  BSYNC B1 ;  /* 0x0000000000017941 */ /* 0x000fea0003800000 */
.L_x_170:
        /* <DEDUP_REMOVED lines=9> */
.L_x_173:
[----:B------:R-:W-:Y:S05]  /*91c0*/  BSYNC B1 ;  /* 0x0000000000017941 */ /* 0x000fea0003800000 */
.L_x_172:
        /* <DEDUP_REMOVED lines=9> */
.L_x_175:
[----:B------:R-:W-:Y:S05]  /*9260*/  BSYNC B1 ;  /* 0x0000000000017941 */ /* 0x000fea0003800000 */
.L_x_174:
        /* <DEDUP_REMOVED lines=9> */
.L_x_177:
[----:B------:R-:W-:Y:S05]  /*9300*/  BSYNC B1 ;  /* 0x0000000000017941 */ /* 0x000fea0003800000 */
.L_x_176:
        /* <DEDUP_REMOVED lines=9> */
.L_x_179:
[----:B------:R-:W-:Y:S05]  /*93a0*/  BSYNC B1 ;  /* 0x0000000000017941 */ /* 0x000fea0003800000 */
.L_x_178:
        /* <DEDUP_REMOVED lines=9> */
.L_x_181:
[----:B------:R-:W-:Y:S05]  /*9440*/  BSYNC B1 ;  /* 0x0000000000017941 */ /* 0x000fea0003800000 */
.L_x_180:
        /* <DEDUP_REMOVED lines=9> */
.L_x_183:
[----:B------:R-:W-:Y:S05]  /*94e0*/  BSYNC B1 ;  /* 0x0000000000017941 */ /* 0x000fea0003800000 */
.L_x_182:
        /* <DEDUP_REMOVED lines=10> */
.L_x_185:
[----:B------:R-:W-:Y:S05]  /*9590*/  BSYNC B1 ;  /* 0x0000000000017941 */ /* 0x000fea0003800000 */
.L_x_184:
        /* <DEDUP_REMOVED lines=10> */
.L_x_187:
[----:B------:R-:W-:Y:S05]  /*9640*/  BSYNC B1 ;  /* 0x0000000000017941 */ /* 0x000fea0003800000 */
.L_x_186:
        /* <DEDUP_REMOVED lines=9> */
.L_x_189:
[----:B------:R-:W-:Y:S05]  /*96e0*/  BSYNC B1 ;  /* 0x0000000000017941 */ /* 0x000fea0003800000 */
.L_x_188:
        /* <DEDUP_REMOVED lines=9> */
.L_x_191:
[----:B------:R-:W-:Y:S05]  /*9780*/  BSYNC B1 ;  /* 0x0000000000017941 */ /* 0x000fea0003800000 */
.L_x_190:
        /* <DEDUP_REMOVED lines=10> */
.L_x_193:
[----:B------:R-:W-:Y:S05]  /*9830*/  BSYNC B1 ;  /* 0x0000000000017941 */ /* 0x000fea0003800000 */
.L_x_192:
        /* <DEDUP_REMOVED lines=10> */
.L_x_195:
[----:B------:R-:W-:Y:S05]  /*98e0*/  BSYNC B1 ;  /* 0x0000000000017941 */ /* 0x000fea0003800000 */
.L_x_194:
        /* <DEDUP_REMOVED lines=9> */
.L_x_197:
[----:B------:R-:W-:Y:S05]  /*9980*/  BSYNC B1 ;  /* 0x0000000000017941 */ /* 0x000fea0003800000 */
.L_x_196:
        /* <DEDUP_REMOVED lines=9> */
.L_x_199:
[----:B------:R-:W-:Y:S05]  /*9a20*/  BSYNC B1 ;  /* 0x0000000000017941 */ /* 0x000fea0003800000 */
.L_x_198:
        /* <DEDUP_REMOVED lines=9> */
.L_x_201:
[----:B------:R-:W-:Y:S05]  /*9ac0*/  BSYNC B1 ;  /* 0x0000000000017941 */ /* 0x000fea0003800000 */
.L_x_200:
        /* <DEDUP_REMOVED lines=9> */
.L_x_203:
[----:B------:R-:W-:Y:S05]  /*9b60*/  BSYNC B1 ;  /* 0x0000000000017941 */ /* 0x000fea0003800000 */
.L_x_202:
        /* <DEDUP_REMOVED lines=9> */
.L_x_205:
[----:B------:R-:W-:Y:S05]  /*9c00*/  BSYNC B1 ;  /* 0x0000000000017941 */ /* 0x000fea0003800000 */
.L_x_204:
        /* <DEDUP_REMOVED lines=9> */
.L_x_207:
[----:B------:R-:W-:Y:S05]  /*9ca0*/  BSYNC B1 ;  /* 0x0000000000017941 */ /* 0x000fea0003800000 */
.L_x_206:
        /* <DEDUP_REMOVED lines=9> */
.L_x_209:
[----:B------:R-:W-:Y:S05]  /*9d40*/  BSYNC B1 ;  /* 0x0000000000017941 */ /* 0x000fea0003800000 */
.L_x_208:
        /* <DEDUP_REMOVED lines=9> */
.L_x_211:
[----:B------:R-:W-:Y:S05]  /*9de0*/  BSYNC B1 ;  /* 0x0000000000017941 */ /* 0x000fea0003800000 */
.L_x_210:
        /* <DEDUP_REMOVED lines=9> */
.L_x_213:
[----:B------:R-:W-:Y:S05]  /*9e80*/  BSYNC B1 ;  /* 0x0000000000017941 */ /* 0x000fea0003800000 */
.L_x_212:
        /* <DEDUP_REMOVED lines=9> */
.L_x_215:
[----:B------:R-:W-:Y:S05]  /*9f20*/  BSYNC B1 ;  /* 0x0000000000017941 */ /* 0x000fea0003800000 */
.L_x_214:
        /* <DEDUP_REMOVED lines=10> */
.L_x_217:
[----:B------:R-:W-:Y:S05]  /*9fd0*/  BSYNC B1 ;  /* 0x0000000000017941 */ /* 0x000fea0003800000 */
.L_x_216:
        /* <DEDUP_REMOVED lines=10> */
.L_x_219:
[----:B------:R-:W-:Y:S05]  /*a080*/  BSYNC B1 ;  /* 0x0000000000017941 */ /* 0x000fea0003800000 */
.L_x_218:
        /* <DEDUP_REMOVED lines=9> */
.L_x_221:
[----:B------:R-:W-:Y:S05]  /*a120*/  BSYNC B1 ;  /* 0x0000000000017941 */ /* 0x000fea0003800000 */
.L_x_220:
        /* <DEDUP_REMOVED lines=9> */
.L_x_223:
[----:B------:R-:W-:Y:S05]  /*a1c0*/  BSYNC B1 ;  /* 0x0000000000017941 */ /* 0x000fea0003800000 */
.L_x_222:
        /* <DEDUP_REMOVED lines=10> */
.L_x_225:
[----:B------:R-:W-:Y:S05]  /*a270*/  BSYNC B1 ;  /* 0x0000000000017941 */ /* 0x000fea0003800000 */
.L_x_224:
        /* <DEDUP_REMOVED lines=10> */
.L_x_227:
[----:B------:R-:W-:Y:S05]  /*a320*/  BSYNC B1 ;  /* 0x0000000000017941 */ /* 0x000fea0003800000 */
.L_x_226:
        /* <DEDUP_REMOVED lines=9> */
.L_x_229:
[----:B------:R-:W-:Y:S05]  /*a3c0*/  BSYNC B1 ;  /* 0x0000000000017941 */ /* 0x000fea0003800000 */
.L_x_228:
        /* <DEDUP_REMOVED lines=9> */
.L_x_231:
[----:B------:R-:W-:Y:S05]  /*a460*/  BSYNC B1 ;  /* 0x0000000000017941 */ /* 0x000fea0003800000 */
.L_x_230:
        /* <DEDUP_REMOVED lines=9> */
.L_x_233:
[----:B------:R-:W-:Y:S05]  /*a500*/  BSYNC B1 ;  /* 0x0000000000017941 */ /* 0x000fea0003800000 */
.L_x_232:
        /* <DEDUP_REMOVED lines=9> */
.L_x_235:
[----:B------:R-:W-:Y:S05]  /*a5a0*/  BSYNC B1 ;  /* 0x0000000000017941 */ /* 0x000fea0003800000 */
.L_x_234:
        /* <DEDUP_REMOVED lines=9> */
.L_x_237:
[----:B------:R-:W-:Y:S05]  /*a640*/  BSYNC B1 ;  /* 0x0000000000017941 */ /* 0x000fea0003800000 */
.L_x_236:
        /* <DEDUP_REMOVED lines=9> */
.L_x_239:
[----:B------:R-:W-:Y:S05]  /*a6e0*/  BSYNC B1 ;  /* 0x0000000000017941 */ /* 0x000fea0003800000 */
.L_x_238:
        /* <DEDUP_REMOVED lines=9> */
.L_x_241:
[----:B------:R-:W-:Y:S05]  /*a780*/  BSYNC B1 ;  /* 0x0000000000017941 */ /* 0x000fea0003800000 */
.L_x_240:
        /* <DEDUP_REMOVED lines=9> */
.L_x_243:
[----:B------:R-:W-:Y:S05]  /*a820*/  BSYNC B1 ;  /* 0x0000000000017941 */ /* 0x000fea0003800000 */
.L_x_242:
        /* <DEDUP_REMOVED lines=9> */
.L_x_245:
[----:B------:R-:W-:Y:S05]  /*a8c0*/  BSYNC B1 ;  /* 0x0000000000017941 */ /* 0x000fea0003800000 */
.L_x_244:
        /* <DEDUP_REMOVED lines=9> */
.L_x_247:
[----:B------:R-:W-:Y:S05]  /*a960*/  BSYNC B1 ;  /* 0x0000000000017941 */ /* 0x000fea0003800000 */
.L_x_246:
        /* <DEDUP_REMOVED lines=10> */
.L_x_249:
[----:B------:R-:W-:Y:S05]  /*aa10*/  BSYNC B1 ;  /* 0x0000000000017941 */ /* 0x000fea0003800000 */
.L_x_248:
        /* <DEDUP_REMOVED lines=10> */
.L_x_251:
[----:B------:R-:W-:Y:S05]  /*aac0*/  BSYNC B1 ;  /* 0x0000000000017941 */ /* 0x000fea0003800000 */
.L_x_250:
        /* <DEDUP_REMOVED lines=9> */
.L_x_253:
[----:B------:R-:W-:Y:S05]  /*ab60*/  BSYNC B1 ;  /* 0x0000000000017941 */ /* 0x000fea0003800000 */
.L_x_252:
        /* <DEDUP_REMOVED lines=9> */
.L_x_255:
[----:B------:R-:W-:Y:S05]  /*ac00*/  BSYNC B1 ;  /* 0x0000000000017941 */ /* 0x000fea0003800000 */
.L_x_254:
        /* <DEDUP_REMOVED lines=10> */
.L_x_257:
[----:B------:R-:W-:Y:S05]  /*acb0*/  BSYNC B1 ;  /* 0x0000000000017941 */ /* 0x000fea0003800000 */
.L_x_256:
        /* <DEDUP_REMOVED lines=10> */
.L_x_259:
[----:B------:R-:W-:Y:S05]  /*ad60*/  BSYNC B1 ;  /* 0x0000000000017941 */ /* 0x000fea0003800000 */
.L_x_258:
        /* <DEDUP_REMOVED lines=9> */
.L_x_261:
[----:B------:R-:W-:Y:S05]  /*ae00*/  BSYNC B1 ;  /* 0x0000000000017941 */ /* 0x000fea0003800000 */
.L_x_260:
        /* <DEDUP_REMOVED lines=9> */
.L_x_263:
[----:B------:R-:W-:Y:S05]  /*aea0*/  BSYNC B1 ;  /* 0x0000000000017941 */ /* 0x000fea0003800000 */
.L_x_262:
        /* <DEDUP_REMOVED lines=9> */
.L_x_265:
[----:B------:R-:W-:Y:S05]  /*af40*/  BSYNC B1 ;  /* 0x0000000000017941 */ /* 0x000fea0003800000 */
.L_x_264:
        /* <DEDUP_REMOVED lines=9> */
.L_x_267:
[----:B------:R-:W-:Y:S05]  /*afe0*/  BSYNC B1 ;  /* 0x0000000000017941 */ /* 0x000fea0003800000 */
.L_x_266:
        /* <DEDUP_REMOVED lines=9> */
.L_x_269:
[----:B------:R-:W-:Y:S05]  /*b080*/  BSYNC B1 ;  /* 0x0000000000017941 */ /* 0x000fea0003800000 */
.L_x_268:
        /* <DEDUP_REMOVED lines=9> */
.L_x_271:
[----:B------:R-:W-:Y:S05]  /*b120*/  BSYNC B1 ;  /* 0x0000000000017941 */ /* 0x000fea0003800000 */
.L_x_270:
        /* <DEDUP_REMOVED lines=9> */
.L_x_273:
[----:B------:R-:W-:Y:S05]  /*b1c0*/  BSYNC B1 ;  /* 0x0000000000017941 */ /* 0x000fea0003800000 */
.L_x_272:
        /* <DEDUP_REMOVED lines=9> */
.L_x_275:
[----:B------:R-:W-:Y:S05]  /*b260*/  BSYNC B1 ;  /* 0x0000000000017941 */ /* 0x000fea0003800000 */
.L_x_274:
        /* <DEDUP_REMOVED lines=9> */
.L_x_277:
[----:B------:R-:W-:Y:S05]  /*b300*/  BSYNC B1 ;  /* 0x0000000000017941 */ /* 0x000fea0003800000 */
.L_x_276:
        /* <DEDUP_REMOVED lines=9> */
.L_x_279:
[----:B------:R-:W-:Y:S05]  /*b3a0*/  BSYNC B1 ;  /* 0x0000000000017941 */ /* 0x000fea0003800000 */
.L_x_278:
        /* <DEDUP_REMOVED lines=10> */
.L_x_281:
[----:B------:R-:W-:Y:S05]  /*b450*/  BSYNC B1 ;  /* 0x0000000000017941 */ /* 0x000fea0003800000 */
.L_x_280:
        /* <DEDUP_REMOVED lines=10> */
.L_x_283:
[----:B------:R-:W-:Y:S05]  /*b500*/  BSYNC B1 ;  /* 0x0000000000017941 */ /* 0x000fea0003800000 */
.L_x_282:
        /* <DEDUP_REMOVED lines=9> */
.L_x_285:
[----:B------:R-:W-:Y:S05]  /*b5a0*/  BSYNC B1 ;  /* 0x0000000000017941 */ /* 0x000fea0003800000 */
.L_x_284:
        /* <DEDUP_REMOVED lines=9> */
.L_x_287:
[----:B------:R-:W-:Y:S05]  /*b640*/  BSYNC B1 ;  /* 0x0000000000017941 */ /* 0x000fea0003800000 */
.L_x_286:
        /* <DEDUP_REMOVED lines=10> */
.L_x_289:
[----:B------:R-:W-:Y:S05]  /*b6f0*/  BSYNC B1 ;  /* 0x0000000000017941 */ /* 0x000fea0003800000 */
.L_x_288:
        /* <DEDUP_REMOVED lines=10> */
.L_x_291:
[----:B------:R-:W-:Y:S05]  /*b7a0*/  BSYNC B1 ;  /* 0x0000000000017941 */ /* 0x000fea0003800000 */
.L_x_290:
        /* <DEDUP_REMOVED lines=9> */
.L_x_293:
[----:B------:R-:W-:Y:S05]  /*b840*/  BSYNC B1 ;  /* 0x0000000000017941 */ /* 0x000fea0003800000 */
.L_x_292:
        /* <DEDUP_REMOVED lines=9> */
.L_x_295:
[----:B------:R-:W-:Y:S05]  /*b8e0*/  BSYNC B1 ;  /* 0x0000000000017941 */ /* 0x000fea0003800000 */
.L_x_294:
        /* <DEDUP_REMOVED lines=9> */
.L_x_297:
[----:B------:R-:W-:Y:S05]  /*b980*/  BSYNC B1 ;  /* 0x0000000000017941 */ /* 0x000fea0003800000 */
.L_x_296:
        /* <DEDUP_REMOVED lines=9> */
.L_x_299:
[----:B------:R-:W-:Y:S05]  /*ba20*/  BSYNC B1 ;  /* 0x0000000000017941 */ /* 0x000fea0003800000 */
.L_x_298:
        /* <DEDUP_REMOVED lines=9> */
.L_x_301:
[----:B------:R-:W-:Y:S05]  /*bac0*/  BSYNC B1 ;  /* 0x0000000000017941 */ /* 0x000fea0003800000 */
.L_x_300:
        /* <DEDUP_REMOVED lines=9> */
.L_x_303:
[----:B------:R-:W-:Y:S05]  /*bb60*/  BSYNC B1 ;  /* 0x0000000000017941 */ /* 0x000fea0003800000 */
.L_x_302:
        /* <DEDUP_REMOVED lines=9> */
.L_x_305:
[----:B------:R-:W-:Y:S05]  /*bc00*/  BSYNC B1 ;  /* 0x0000000000017941 */ /* 0x000fea0003800000 */
.L_x_304:
        /* <DEDUP_REMOVED lines=9> */
.L_x_307:
[----:B------:R-:W-:Y:S05]  /*bca0*/  BSYNC B1 ;  /* 0x0000000000017941 */ /* 0x000fea0003800000 */
.L_x_306:
        /* <DEDUP_REMOVED lines=9> */
.L_x_309:
[----:B------:R-:W-:Y:S05]  /*bd40*/  BSYNC B1 ;  /* 0x0000000000017941 */ /* 0x000fea0003800000 */
.L_x_308:
        /* <DEDUP_REMOVED lines=9> */
.L_x_311:
[----:B------:R-:W-:Y:S05]  /*bde0*/  BSYNC B1 ;  /* 0x0000000000017941 */ /* 0x000fea0003800000 */
.L_x_310:
        /* <DEDUP_REMOVED lines=10> */
.L_x_313:
[----:B------:R-:W-:Y:S05]  /*be90*/  BSYNC B1 ;  /* 0x0000000000017941 */ /* 0x000fea0003800000 */
.L_x_312:
        /* <DEDUP_REMOVED lines=10> */
.L_x_315:
[----:B------:R-:W-:Y:S05]  /*bf40*/  BSYNC B1 ;  /* 0x0000000000017941 */ /* 0x000fea0003800000 */
.L_x_314:
        /* <DEDUP_REMOVED lines=9> */
.L_x_317:
[----:B------:R-:W-:Y:S05]  /*bfe0*/  BSYNC B1 ;  /* 0x0000000000017941 */ /* 0x000fea0003800000 */
.L_x_316:
        /* <DEDUP_REMOVED lines=9> */
.L_x_319:
[----:B------:R-:W-:Y:S05]  /*c080*/  BSYNC B1 ;  /* 0x0000000000017941 */ /* 0x000fea0003800000 */
.L_x_318:
        /* <DEDUP_REMOVED lines=10> */
.L_x_321:
[----:B------:R-:W-:Y:S05]  /*c130*/  BSYNC B1 ;  /* 0x0000000000017941 */ /* 0x000fea0003800000 */
.L_x_320:
        /* <DEDUP_REMOVED lines=10> */
.L_x_323:
[----:B------:R-:W-:Y:S05]  /*c1e0*/  BSYNC B1 ;  /* 0x0000000000017941 */ /* 0x000fea0003800000 */
.L_x_322:
        /* <DEDUP_REMOVED lines=9> */
.L_x_325:
[----:B------:R-:W-:Y:S05]  /*c280*/  BSYNC B1 ;  /* 0x0000000000017941 */ /* 0x000fea0003800000 */
.L_x_324:
        /* <DEDUP_REMOVED lines=9> */
.L_x_327:
[----:B------:R-:W-:Y:S05]  /*c320*/  BSYNC B1 ;  /* 0x0000000000017941 */ /* 0x000fea0003800000 */
.L_x_326:
        /* <DEDUP_REMOVED lines=9> */
.L_x_329:
[----:B------:R-:W-:Y:S05]  /*c3c0*/  BSYNC B1 ;  /* 0x0000000000017941 */ /* 0x000fea0003800000 */
.L_x_328:
        /* <DEDUP_REMOVED lines=9> */
.L_x_331:
[----:B------:R-:W-:Y:S05]  /*c460*/  BSYNC B1 ;  /* 0x0000000000017941 */ /* 0x000fea0003800000 */
.L_x_330:
        /* <DEDUP_REMOVED lines=9> */
.L_x_333:
[----:B------:R-:W-:Y:S05]  /*c500*/  BSYNC B1 ;  /* 0x0000000000017941 */ /* 0x000fea0003800000 */
.L_x_332:
        /* <DEDUP_REMOVED lines=9> */
.L_x_335:
[----:B------:R-:W-:Y:S05]  /*c5a0*/  BSYNC B1 ;  /* 0x0000000000017941 */ /* 0x000fea0003800000 */
.L_x_334:
        /* <DEDUP_REMOVED lines=9> */
.L_x_337:
[----:B------:R-:W-:Y:S05]  /*c640*/  BSYNC B1 ;  /* 0x0000000000017941 */ /* 0x000fea0003800000 */
.L_x_336:
        /* <DEDUP_REMOVED lines=9> */
.L_x_339:
[----:B------:R-:W-:Y:S05]  /*c6e0*/  BSYNC B1 ;  /* 0x0000000000017941 */ /* 0x000fea0003800000 */
.L_x_338:
        /* <DEDUP_REMOVED lines=9> */
.L_x_341:
[----:B------:R-:W-:Y:S05]  /*c780*/  BSYNC B1 ;  /* 0x0000000000017941 */ /* 0x000fea0003800000 */
.L_x_340:
        /* <DEDUP_REMOVED lines=9> */
.L_x_343:
[----:B------:R-:W-:Y:S05]  /*c820*/  BSYNC B1 ;  /* 0x0000000000017941 */ /* 0x000fea0003800000 */
.L_x_342:
        /* <DEDUP_REMOVED lines=10> */
.L_x_345:
[----:B------:R-:W-:Y:S05]  /*c8d0*/  BSYNC B1 ;  /* 0x0000000000017941 */ /* 0x000fea0003800000 */
.L_x_344:
        /* <DEDUP_REMOVED lines=10> */
.L_x_347:
[----:B------:R-:W-:Y:S05]  /*c980*/  BSYNC B1 ;  /* 0x0000000000017941 */ /* 0x000fea0003800000 */
.L_x_346:
        /* <DEDUP_REMOVED lines=9> */
.L_x_349:
[----:B------:R-:W-:Y:S05]  /*ca20*/  BSYNC B1 ;  /* 0x0000000000017941 */ /* 0x000fea0003800000 */
.L_x_348:
        /* <DEDUP_REMOVED lines=9> */
.L_x_351:
[----:B------:R-:W-:Y:S05]  /*cac0*/  BSYNC B1 ;  /* 0x0000000000017941 */ /* 0x000fea0003800000 */
.L_x_350:
        /* <DEDUP_REMOVED lines=10> */
.L_x_353:
[----:B------:R-:W-:Y:S05]  /*cb70*/  BSYNC B1 ;  /* 0x0000000000017941 */ /* 0x000fea0003800000 */
.L_x_352:
        /* <DEDUP_REMOVED lines=10> */
.L_x_355:
[----:B------:R-:W-:Y:S05]  /*cc20*/  BSYNC B1 ;  /* 0x0000000000017941 */ /* 0x000fea0003800000 */
.L_x_354:
        /* <DEDUP_REMOVED lines=9> */
.L_x_357:
[----:B------:R-:W-:Y:S05]  /*ccc0*/  BSYNC B1 ;  /* 0x0000000000017941 */ /* 0x000fea0003800000 */
.L_x_356:
        /* <DEDUP_REMOVED lines=9> */
.L_x_359:
[----:B------:R-:W-:Y:S05]  /*cd60*/  BSYNC B1 ;  /* 0x0000000000017941 */ /* 0x000fea0003800000 */
.L_x_358:
        /* <DEDUP_REMOVED lines=9> */
.L_x_361:
[----:B------:R-:W-:Y:S05]  /*ce00*/  BSYNC B1 ;  /* 0x0000000000017941 */ /* 0x000fea0003800000 */
.L_x_360:
        /* <DEDUP_REMOVED lines=9> */
.L_x_363:
[----:B------:R-:W-:Y:S05]  /*cea0*/  BSYNC B1 ;  /* 0x0000000000017941 */ /* 0x000fea0003800000 */
.L_x_362:
        /* <DEDUP_REMOVED lines=9> */
.L_x_365:
[----:B------:R-:W-:Y:S05]  /*cf40*/  BSYNC B1 ;  /* 0x0000000000017941 */ /* 0x000fea0003800000 */
.L_x_364:
        /* <DEDUP_REMOVED lines=9> */
.L_x_367:
[----:B------:R-:W-:Y:S05]  /*cfe0*/  BSYNC B1 ;  /* 0x0000000000017941 */ /* 0x000fea0003800000 */
.L_x_366:
        /* <DEDUP_REMOVED lines=9> */
.L_x_369:
[----:B------:R-:W-:Y:S05]  /*d080*/  BSYNC B1 ;  /* 0x0000000000017941 */ /* 0x000fea0003800000 */
.L_x_368:
        /* <DEDUP_REMOVED lines=9> */
.L_x_371:
[----:B------:R-:W-:Y:S05]  /*d120*/  BSYNC B1 ;  /* 0x0000000000017941 */ /* 0x000fea0003800000 */
.L_x_370:
        /* <DEDUP_REMOVED lines=9> */
.L_x_373:
[----:B------:R-:W-:Y:S05]  /*d1c0*/  BSYNC B1 ;  /* 0x0000000000017941 */ /* 0x000fea0003800000 */
.L_x_372:
        /* <DEDUP_REMOVED lines=9> */
.L_x_375:
[----:B------:R-:W-:Y:S05]  /*d260*/  BSYNC B1 ;  /* 0x0000000000017941 */ /* 0x000fea0003800000 */
.L_x_374:
[----:B------:R-:W-:Y:S05]  /*d270*/  @!P0 BRA `(.L_x_376) ;  /* 0x0000003000088947 */ /* 0x000fea0003800000 */
[----:B-----5:R-:W-:-:S05]  /*d280*/  HADD2.F32 R12, -RZ, R12.H0_H0 ;  /* 0x2000000cff0c7230 */ /* 0x020fca0000004100 */
[----:B------:R-:W-:-:S04]  /*d290*/  FMUL R12, R12, R23 ;  /* 0x000000170c0c7220 */ /* 0x000fc80000400000 */
[----:B------:R-:W-:-:S05]  /*d2a0*/  FFMA R12, R31, R200, R12 ;  /* 0x000000c81f0c7223 */ /* 0x000fca000000000c */
[----:B------:R-:W-:-:S05]  /*d2b0*/  F2FP.F16.F32.PACK_AB R12, RZ, R12 ;  /* 0x0000000cff0c723e */ /* 0x000fca00000000ff */
[----:B------:R0:W-:Y:S01]  /*d2c0*/  STG.E.U16 desc[UR54][R6.64+0x152], R12 ;  /* 0x0001520c06007986 */ /* 0x0001e2000c101536 */
[----:B------:R-:W-:Y:S05]  /*d2d0*/  BRA `(.L_x_376) ;  /* 0x0000002c00f07947 */ /* 0x000fea0003800000 */
.L_x_29:
[----:B------:R-:W-:Y:S01]  /*d2e0*/  ULDC.64 UR4, c[0x0][0x5c0] ;  /* 0x0001700000047ab9 */ /* 0x000fe20000000a00 */
[-C--:B------:R-:W-:Y:S01]  /*d2f0*/  FMUL R192, R192, R200.reuse ;  /* 0x000000c8c0c07220 */ /* 0x080fe20000400000 */
[----:B------:R-:W-:Y:S01]  /*d300*/  LEA R6, P2, R20, UR4, 0x1 ;  /* 0x0000000414067c11 */ /* 0x000fe2000f8408ff */
[----:B------:R-:W-:Y:S01]  /*d310*/  IMAD.SHL.U32 R11, R210, 0x10, RZ ;  /* 0x00000010d20b7824 */ /* 0x000fe200078e00ff */
[----:B------:R-:W-:Y:S01]  /*d320*/  ISETP.GT.AND P3, PT, R4, 0x1, PT ;  /* 0x000000010400780c */ /* 0x000fe20003f64270 */
[----:B------:R-:W-:Y:S01]  /*d330*/  FMUL R193, R193, R200 ;  /* 0x000000c8c1c17220 */ /* 0x000fe20000400000 */
[----:B------:R-:W-:Y:S01]  /*d340*/  F2FP.F16.F32.PACK_AB R192, RZ, R192 ;  /* 0x000000c0ffc0723e */ /* 0x000fe200000000ff */
[-C--:B------:R-:W-:Y:S01]  /*d350*/  FMUL R195, R195, R200.reuse ;  /* 0x000000c8c3c37220 */ /* 0x080fe20000400000 */
[----:B------:R-:W-:Y:S01]  /*d360*/  LEA.HI.X R7, R20, UR5, R19, 0x1, P2 ;  /* 0x0000000514077c11 */ /* 0x000fe200090f0c13 */
[-C--:B------:R-:W-:Y:S01]  /*d370*/  FMUL R194, R194, R200.reuse ;  /* 0x000000c8c2c27220 */ /* 0x080fe20000400000 */
[----:B------:R-:W-:Y:S01]  /*d380*/  ISETP.GT.AND P2, PT, R3, RZ, P3 ;  /* 0x000000ff0300720c */ /* 0x000fe20001f44270 */
[-C--:B------:R-:W-:Y:S01]  /*d390*/  FMUL R197, R197, R200.reuse ;  /* 0x000000c8c5c57220 */ /* 0x080fe20000400000 */
[----:B------:R-:W-:Y:S01]  /*d3a0*/  SHF.L.U64.HI R5, R210, 0x4, R211 ;  /* 0x00000004d2057819 */ /* 0x000fe200000102d3 */
[----:B------:R-:W-:Y:S01]  /*d3b0*/  @P1 STG.E.U16 desc[UR54][R6.64], R192 ;  /* 0x000000c006001986 */ /* 0x000fe2000c101536 */
[----:B------:R-:W-:Y:S01]  /*d3c0*/  ISETP.GT.AND P1, PT, R3, 0x8, P3 ;  /* 0x000000080300780c */ /* 0x000fe20001f24270 */
[----:B------:R-:W-:Y:S01]  /*d3d0*/  FMUL R196, R196, R200 ;  /* 0x000000c8c4c47220 */ /* 0x000fe20000400000 */
[----:B------:R-:W-:Y:S01]  /*d3e0*/  IADD3 R8, P4, R11, R6, RZ ;  /* 0x000000060b087210 */ /* 0x000fe20007f9e0ff */
[-C--:B------:R-:W-:Y:S01]  /*d3f0*/  FMUL R199, R199, R200.reuse ;  /* 0x000000c8c7c77220 */ /* 0x080fe20000400000 */
[----:B------:R-:W-:Y:S01]  /*d400*/  ISETP.GT.AND P5, PT, R3, 0x8, P0 ;  /* 0x000000080300780c */ /* 0x000fe200007a4270 */
[-C--:B------:R-:W-:Y:S01]  /*d410*/  FMUL R198, R198, R200.reuse ;  /* 0x000000c8c6c67220 */ /* 0x080fe20000400000 */
[----:B------:R-:W-:Y:S01]  /*d420*/  F2FP.F16.F32.PACK_AB R193, RZ, R193 ;  /* 0x000000c1ffc1723e */ /* 0x000fe200000000ff */
[----:B------:R-:W-:Y:S01]  /*d430*/  IMAD.X R9, R5, 0x1, R7, P4 ;  /* 0x0000000105097824 */ /* 0x000fe200020e0607 */
[----:B------:R-:W-:Y:S01]  /*d440*/  F2FP.F16.F32.PACK_AB R195, RZ, R195 ;  /* 0x000000c3ffc3723e */ /* 0x000fe200000000ff */
[----:B------:R-:W-:Y:S01]  /*d450*/  FMUL R184, R184, R200 ;  /* 0x000000c8b8b87220 */ /* 0x000fe20000400000 */
[----:B------:R-:W-:Y:S01]  /*d460*/  F2FP.F16.F32.PACK_AB R194, RZ, R194 ;  /* 0x000000c2ffc2723e */ /* 0x000fe200000000ff */
[----:B------:R-:W-:Y:S01]  /*d470*/  @P2 STG.E.U16 desc[UR54][R6.64+0x2], R193 ;  /* 0x000002c106002986 */ /* 0x000fe2000c101536 */
[C---:B------:R-:W-:Y:S01]  /*d480*/  ISETP.GT.AND P2, PT, R4.reuse, 0x8, PT ;  /* 0x000000080400780c */ /* 0x040fe20003f44270 */
[----:B------:R-:W-:Y:S01]  /*d490*/  FMUL R185, R185, R200 ;  /* 0x000000c8b9b97220 */ /* 0x000fe20000400000 */
[----:B------:R-:W-:Y:S01]  /*d4a0*/  F2FP.F16.F32.PACK_AB R197, RZ, R197 ;  /* 0x000000c5ffc5723e */ /* 0x000fe200000000ff */
[----:B------:R-:W-:Y:S01]  /*d4b0*/  @P1 STG.E.U16 desc[UR54][R8.64+0x2], R195 ;  /* 0x000002c308001986 */ /* 0x000fe2000c101536 */
[----:B------:R-:W-:Y:S01]  /*d4c0*/  ISETP.GT.AND P1, PT, R4, 0x9, PT ;  /* 0x000000090400780c */ /* 0x000fe20003f24270 */
[----:B------:R-:W-:Y:S01]  /*d4d0*/  IMAD R211, R211, 0xf0, RZ ;  /* 0x000000f0d3d37824 */ /* 0x000fe200078e02ff */
[----:B------:R-:W-:Y:S01]  /*d4e0*/  F2FP.F16.F32.PACK_AB R196, RZ, R196 ;  /* 0x000000c4ffc4723e */ /* 0x000fe200000000ff */
[----:B------:R-:W-:Y:S01]  /*d4f0*/  @P5 STG.E.U16 desc[UR54][R8.64], R194 ;  /* 0x000000c208005986 */ /* 0x000fe2000c101536 */
[C---:B------:R-:W-:Y:S01]  /*d500*/  ISETP.GT.AND P4, PT, R3.reuse, RZ, P1 ;  /* 0x000000ff0300720c */ /* 0x040fe20000f84270 */
[----:B------:R-:W-:Y:S01]  /*d510*/  IMAD.WIDE.U32 R14, R210, 0xf0, R8 ;  /* 0x000000f0d20e7825 */ /* 0x000fe200078e0008 */
[----:B------:R-:W-:-:S03]  /*d520*/  ISETP.GT.AND P5, PT, R3, RZ, P2 ;  /* 0x000000ff0300720c */ /* 0x000fc600017a4270 */
[----:B------:R-:W-:Y:S01]  /*d530*/  FMUL R186, R186, R200 ;  /* 0x000000c8baba7220 */ /* 0x000fe20000400000 */
[----:B------:R-:W-:Y:S01]  /*d540*/  F2FP.F16.F32.PACK_AB R199, RZ, R199 ;  /* 0x000000c7ffc7723e */ /* 0x000fe200000000ff */
[----:B------:R-:W-:Y:S01]  /*d550*/  IMAD.IADD R15, R211, 0x1, R15 ;  /* 0x00000001d30f7824 */ /* 0x000fe200078e020f */
[----:B------:R-:W-:Y:S01]  /*d560*/  F2FP.F16.F32.PACK_AB R198, RZ, R198 ;  /* 0x000000c6ffc6723e */ /* 0x000fe200000000ff */
[----:B------:R-:W-:Y:S01]  /*d570*/  FMUL R187, R187, R200 ;  /* 0x000000c8bbbb7220 */ /* 0x000fe20000400000 */
[----:B------:R-:W-:Y:S01]  /*d580*/  F2FP.F16.F32.PACK_AB R184, RZ, R184 ;  /* 0x000000b8ffb8723e */ /* 0x000fe200000000ff */
[-C--:B------:R-:W-:Y:S01]  /*d590*/  FMUL R188, R188, R200.reuse ;  /* 0x000000c8bcbc7220 */ /* 0x080fe20000400000 */
[----:B------:R-:W-:Y:S01]  /*d5a0*/  F2FP.F16.F32.PACK_AB R185, RZ, R185 ;  /* 0x000000b9ffb9723e */ /* 0x000fe200000000ff */
[----:B------:R-:W-:Y:S01]  /*d5b0*/  FMUL R189, R189, R200 ;  /* 0x000000c8bdbd7220 */ /* 0x000fe20000400000 */
[----:B------:R-:W-:Y:S01]  /*d5c0*/  F2FP.F16.F32.PACK_AB R186, RZ, R186 ;  /* 0x000000baffba723e */ /* 0x000fe200000000ff */
[----:B------:R-:W-:Y:S01]  /*d5d0*/  @P4 STG.E.U16 desc[UR54][R6.64+0x12], R197 ;  /* 0x000012c506004986 */ /* 0x000fe2000c101536 */
[C---:B------:R-:W-:Y:S01]  /*d5e0*/  ISETP.GT.AND P4, PT, R3.reuse, 0x8, P1 ;  /* 0x000000080300780c */ /* 0x040fe20000f84270 */
[-C--:B------:R-:W-:Y:S01]  /*d5f0*/  FMUL R190, R190, R200.reuse ;  /* 0x000000c8bebe7220 */ /* 0x080fe20000400000 */
[----:B------:R-:W-:Y:S01]  /*d600*/  F2FP.F16.F32.PACK_AB R187, RZ, R187 ;  /* 0x000000bbffbb723e */ /* 0x000fe200000000ff */
[----:B------:R-:W-:Y:S01]  /*d610*/  @P5 STG.E.U16 desc[UR54][R6.64+0x10], R196 ;  /* 0x000010c406005986 */ /* 0x000fe2000c101536 */
[----:B------:R-:W-:Y:S01]  /*d620*/  ISETP.GT.AND P5, PT, R3, 0x8, P2 ;  /* 0x000000080300780c */ /* 0x000fe200017a4270 */
[----:B------:R-:W-:Y:S01]  /*d630*/  FMUL R191, R191, R200 ;  /* 0x000000c8bfbf7220 */ /* 0x000fe20000400000 */
[----:B------:R-:W-:Y:S01]  /*d640*/  F2FP.F16.F32.PACK_AB R188, RZ, R188 ;  /* 0x000000bcffbc723e */ /* 0x000fe200000000ff */
[-C--:B------:R-:W-:Y:S01]  /*d650*/  FMUL R177, R177, R200.reuse ;  /* 0x000000c8b1b17220 */ /* 0x080fe20000400000 */
[----:B------:R-:W-:Y:S01]  /*d660*/  F2FP.F16.F32.PACK_AB R189, RZ, R189 ;  /* 0x000000bdffbd723e */ /* 0x000fe200000000ff */
[----:B------:R-:W-:Y:S01]  /*d670*/  FMUL R176, R176, R200 ;  /* 0x000000c8b0b07220 */ /* 0x000fe20000400000 */
[----:B------:R-:W-:Y:S01]  /*d680*/  F2FP.F16.F32.PACK_AB R190, RZ, R190 ;  /* 0x000000beffbe723e */ /* 0x000fe200000000ff */
[-C--:B------:R-:W-:Y:S01]  /*d690*/  FMUL R178, R178, R200.reuse ;  /* 0x000000c8b2b27220 */ /* 0x080fe20000400000 */
[----:B------:R-:W-:Y:S01]  /*d6a0*/  F2FP.F16.F32.PACK_AB R191, RZ, R191 ;  /* 0x000000bfffbf723e */ /* 0x000fe200000000ff */
[----:B------:R-:W-:Y:S01]  /*d6b0*/  @P4 STG.E.U16 desc[UR54][R8.64+0x12], R199 ;  /* 0x000012c708004986 */ /* 0x000fe2000c101536 */
[----:B------:R-:W-:Y:S01]  /*d6c0*/  ISETP.GT.AND P4, PT, R3, 0x80, P0 ;  /* 0x000000800300780c */ /* 0x000fe20000784270 */
[-C--:B------:R-:W-:Y:S01]  /*d6d0*/  FMUL R179, R179, R200.reuse ;  /* 0x000000c8b3b37220 */ /* 0x080fe20000400000 */
[C---:B------:R-:W-:Y:S01]  /*d6e0*/  ISETP.GT.AND P0, PT, R3.reuse, 0x88, P0 ;  /* 0x000000880300780c */ /* 0x040fe20000704270 */
[----:B------:R-:W-:Y:S01]  /*d6f0*/  @P5 STG.E.U16 desc[UR54][R8.64+0x10], R198 ;  /* 0x000010c608005986 */ /* 0x000fe2000c101536 */
[C---:B------:R-:W-:Y:S01]  /*d700*/  ISETP.GT.AND P5, PT, R3.reuse, 0x80, P3 ;  /* 0x000000800300780c */ /* 0x040fe20001fa4270 */
[-C--:B------:R-:W-:Y:S01]  /*d710*/  FMUL R180, R180, R200.reuse ;  /* 0x000000c8b4b47220 */ /* 0x080fe20000400000 */
[----:B------:R-:W-:Y:S01]  /*d720*/  ISETP.GT.AND P3, PT, R3, 0x88, P3 ;  /* 0x000000880300780c */ /* 0x000fe20001f64270 */
[-C--:B------:R-:W-:Y:S01]  /*d730*/  FMUL R181, R181, R200.reuse ;  /* 0x000000c8b5b57220 */ /* 0x080fe20000400000 */
[----:B------:R-:W-:Y:S01]  /*d740*/  F2FP.F16.F32.PACK_AB R177, RZ, R177 ;  /* 0x000000b1ffb1723e */ /* 0x000fe200000000ff */
[----:B------:R-:W-:Y:S01]  /*d750*/  FMUL R182, R182, R200 ;  /* 0x000000c8b6b67220 */ /* 0x000fe20000400000 */
[----:B------:R-:W-:Y:S01]  /*d760*/  F2FP.F16.F32.PACK_AB R176, RZ, R176 ;  /* 0x000000b0ffb0723e */ /* 0x000fe200000000ff */
[----:B------:R-:W-:Y:S01]  /*d770*/  FMUL R183, R183, R200 ;  /* 0x000000c8b7b77220 */ /* 0x000fe20000400000 */
[----:B------:R-:W-:Y:S01]  /*d780*/  F2FP.F16.F32.PACK_AB R178, RZ, R178 ;  /* 0x000000b2ffb2723e */ /* 0x000fe200000000ff */
[----:B------:R-:W-:Y:S01]  /*d790*/  @P4 STG.E.U16 desc[UR54][R14.64], R184 ;  /* 0x000000b80e004986 */ /* 0x000fe2000c101536 */
[----:B------:R-:W-:Y:S01]  /*d7a0*/  IADD3 R12, P4, R11, R14, RZ ;  /* 0x0000000e0b0c7210 */ /* 0x000fe20007f9e0ff */
[-C--:B------:R-:W-:Y:S01]  /*d7b0*/  FMUL R168, R168, R200.reuse ;  /* 0x000000c8a8a87220 */ /* 0x080fe20000400000 */
[----:B------:R-:W-:Y:S01]  /*d7c0*/  F2FP.F16.F32.PACK_AB R179, RZ, R179 ;  /* 0x000000b3ffb3723e */ /* 0x000fe200000000ff */
[----:B------:R-:W-:Y:S01]  /*d7d0*/  @P5 STG.E.U16 desc[UR54][R14.64+0x2], R185 ;  /* 0x000002b90e005986 */ /* 0x000fe2000c101536 */
[----:B------:R-:W-:Y:S01]  /*d7e0*/  ISETP.GT.AND P5, PT, R3, 0x80, P2 ;  /* 0x000000800300780c */ /* 0x000fe200017a4270 */
[--C-:B------:R-:W-:Y:S01]  /*d7f0*/  IMAD.X R13, R5, 0x1, R15.reuse, P4 ;  /* 0x00000001050d7824 */ /* 0x100fe200020e060f */
[----:B------:R-:W-:Y:S01]  /*d800*/  ISETP.GT.AND P4, PT, R3, 0x80, P1 ;  /* 0x000000800300780c */ /* 0x000fe20000f84270 */
[-C--:B------:R-:W-:Y:S01]  /*d810*/  FMUL R169, R169, R200.reuse ;  /* 0x000000c8a9a97220 */ /* 0x080fe20000400000 */
[----:B------:R-:W-:Y:S01]  /*d820*/  ISETP.GT.AND P1, PT, R3, 0x88, P1 ;  /* 0x000000880300780c */ /* 0x000fe20000f24270 */
[-C--:B------:R-:W-:Y:S01]  /*d830*/  FMUL R170, R170, R200.reuse ;  /* 0x000000c8aaaa7220 */ /* 0x080fe20000400000 */
[----:B------:R-:W-:Y:S01]  /*d840*/  @P0 STG.E.U16 desc[UR54][R12.64], R186 ;  /* 0x000000ba0c000986 */ /* 0x000fe2000c101536 */
[----:B------:R-:W-:Y:S01]  /*d850*/  ISETP.GT.AND P0, PT, R4, 0x11, PT ;  /* 0x000000110400780c */ /* 0x000fe20003f04270 */
[----:B------:R-:W-:Y:S01]  /*d860*/  FMUL R171, R171, R200 ;  /* 0x000000c8abab7220 */ /* 0x000fe20000400000 */
[----:B------:R-:W-:Y:S01]  /*d870*/  F2FP.F16.F32.PACK_AB R180, RZ, R180 ;  /* 0x000000b4ffb4723e */ /* 0x000fe200000000ff */
[----:B------:R-:W-:Y:S01]  /*d880*/  @P3 STG.E.U16 desc[UR54][R12.64+0x2], R187 ;  /* 0x000002bb0c003986 */ /* 0x000fe2000c101536 */
[----:B------:R-:W-:Y:S01]  /*d890*/  ISETP.GT.AND P3, PT, R3, 0x88, P2 ;  /* 0x000000880300780c */ /* 0x000fe20001764270 */
[-C--:B------:R-:W-:Y:S01]  /*d8a0*/  FMUL R172, R172, R200.reuse ;  /* 0x000000c8acac7220 */ /* 0x080fe20000400000 */
[----:B------:R-:W-:Y:S01]  /*d8b0*/  @P5 IMAD.MOV.U32 R20, RZ, RZ, R14 ;  /* 0x000000ffff145224 */ /* 0x000fe200078e000e */
[----:B------:R-:W-:Y:S01]  /*d8c0*/  ISETP.GT.AND P2, PT, R4, 0x10, PT ;  /* 0x000000100400780c */ /* 0x000fe20003f44270 */
[----:B------:R-:W-:Y:S01]  /*d8d0*/  @P5 IMAD.MOV.U32 R21, RZ, RZ, R15 ;  /* 0x000000ffff155224 */ /* 0x000fe200078e000f */
[----:B------:R-:W-:Y:S01]  /*d8e0*/  F2FP.F16.F32.PACK_AB R181, RZ, R181 ;  /* 0x000000b5ffb5723e */ /* 0x000fe200000000ff */
[----:B------:R-:W-:Y:S01]  /*d8f0*/  FMUL R173, R173, R200 ;  /* 0x000000c8adad7220 */ /* 0x000fe20000400000 */
[----:B------:R-:W-:Y:S01]  /*d900*/  F2FP.F16.F32.PACK_AB R182, RZ, R182 ;  /* 0x000000b6ffb6723e */ /* 0x000fe200000000ff */
[-C--:B------:R-:W-:Y:S01]  /*d910*/  FMUL R175, R175, R200.reuse ;  /* 0x000000c8afaf7220 */ /* 0x080fe20000400000 */
[----:B------:R-:W-:Y:S01]  /*d920*/  @P5 STG.E.U16 desc[UR54][R20.64+0x10], R188 ;  /* 0x000010bc14005986 */ /* 0x000fe2000c101536 */
[C---:B------:R-:W-:Y:S01]  /*d930*/  ISETP.GT.AND P5, PT, R3.reuse, RZ, P0 ;  /* 0x000000ff0300720c */ /* 0x040fe200007a4270 */
[-C--:B------:R-:W-:Y:S01]  /*d940*/  FMUL R174, R174, R200.reuse ;  /* 0x000000c8aeae7220 */ /* 0x080fe20000400000 */
[----:B------:R-:W-:Y:S01]  /*d950*/  F2FP.F16.F32.PACK_AB R183, RZ, R183 ;  /* 0x000000b7ffb7723e */ /* 0x000fe200000000ff */
[----:B------:R-:W-:Y:S01]  /*d960*/  @P4 STG.E.U16 desc[UR54][R14.64+0x12], R189 ;  /* 0x000012bd0e004986 */ /* 0x000fe2000c101536 */
[C---:B------:R-:W-:Y:S01]  /*d970*/  ISETP.GT.AND P4, PT, R3.reuse, RZ, P2 ;  /* 0x000000ff0300720c */ /* 0x040fe20001784270 */
[----:B------:R-:W-:Y:S01]  /*d980*/  FMUL R160, R160, R200 ;  /* 0x000000c8a0a07220 */ /* 0x000fe20000400000 */
[----:B------:R-:W-:Y:S01]  /*d990*/  F2FP.F16.F32.PACK_AB R168, RZ, R168 ;  /* 0x000000a8ffa8723e */ /* 0x000fe200000000ff */
[----:B------:R-:W-:Y:S01]  /*d9a0*/  @P3 STG.E.U16 desc[UR54][R12.64+0x10], R190 ;  /* 0x000010be0c003986 */ /* 0x000fe2000c101536 */
[----:B------:R-:W-:Y:S01]  /*d9b0*/  ISETP.GT.AND P3, PT, R3, 0x8, P2 ;  /* 0x000000080300780c */ /* 0x000fe20001764270 */
[-C--:B------:R-:W-:Y:S01]  /*d9c0*/  FMUL R161, R161, R200.reuse ;  /* 0x000000c8a1a17220 */ /* 0x080fe20000400000 */
[----:B------:R-:W-:Y:S01]  /*d9d0*/  F2FP.F16.F32.PACK_AB R169, RZ, R169 ;  /* 0x000000a9ffa9723e */ /* 0x000fe200000000ff */
[----:B------:R0:W-:Y:S01]  /*d9e0*/  @P1 STG.E.U16 desc[UR54][R12.64+0x12], R191 ;  /* 0x000012bf0c001986 */ /* 0x0001e2000c101536 */
[----:B------:R-:W-:Y:S01]  /*d9f0*/  ISETP.GT.AND P1, PT, R4, 0x18, PT ;  /* 0x000000180400780c */ /* 0x000fe20003f24270 */
[----:B------:R-:W-:Y:S01]  /*da00*/  FMUL R163, R163, R200 ;  /* 0x000000c8a3a37220 */ /* 0x000fe20000400000 */
[----:B------:R-:W-:Y:S01]  /*da10*/  F2FP.F16.F32.PACK_AB R170, RZ, R170 ;  /* 0x000000aaffaa723e */ /* 0x000fe200000000ff */
[----:B------:R1:W-:Y:S01]  /*da20*/  @P5 STG.E.U16 desc[UR54][R6.64+0x22], R177 ;  /* 0x000022b106005986 */ /* 0x0003e2000c101536 */
[C---:B------:R-:W-:Y:S01]  /*da30*/  ISETP.GT.AND P5, PT, R3.reuse, 0x8, P0 ;  /* 0x000000080300780c */ /* 0x040fe200007a4270 */
[-C--:B------:R-:W-:Y:S01]  /*da40*/  FMUL R162, R162, R200.reuse ;  /* 0x000000c8a2a27220 */ /* 0x080fe20000400000 */
[----:B------:R-:W-:Y:S01]  /*da50*/  F2FP.F16.F32.PACK_AB R171, RZ, R171 ;  /* 0x000000abffab723e */ /* 0x000fe200000000ff */
[----:B------:R1:W-:Y:S01]  /*da60*/  @P4 STG.E.U16 desc[UR54][R6.64+0x20], R176 ;  /* 0x000020b006004986 */ /* 0x0003e2000c101536 */
[----:B------:R-:W-:Y:S01]  /*da70*/  ISETP.GT.AND P4, PT, R3, RZ, P1 ;  /* 0x000000ff0300720c */ /* 0x000fe20000f84270 */
[----:B------:R-:W-:Y:S01]  /*da80*/  FMUL R164, R164, R200 ;  /* 0x000000c8a4a47220 */ /* 0x000fe20000400000 */
[----:B------:R-:W-:Y:S01]  /*da90*/  F2FP.F16.F32.PACK_AB R172, RZ, R172 ;  /* 0x000000acffac723e */ /* 0x000fe200000000ff */
[----:B------:R1:W-:Y:S01]  /*daa0*/  @P3 STG.E.U16 desc[UR54][R8.64+0x20], R178 ;  /* 0x000020b208003986 */ /* 0x0003e2000c101536 */
[----:B------:R-:W-:Y:S01]  /*dab0*/  ISETP.GT.AND P3, PT, R4, 0x19, PT ;  /* 0x000000190400780c */ /* 0x000fe20003f64270 */
[----:B0-----:R-:W-:Y:S01]  /*dac0*/  IMAD.WIDE.U32 R12, R210, 0xf0, R8 ;  /* 0x000000f0d20c7825 */ /* 0x001fe200078e0008 */
[----:B------:R-:W-:-:S03]  /*dad0*/  F2FP.F16.F32.PACK_AB R173, RZ, R173 ;  /* 0x000000adffad723e */ /* 0x000fc600000000ff */
[----:B------:R-:W-:Y:S01]  /*dae0*/  FMUL R165, R165, R200 ;  /* 0x000000c8a5a57220 */ /* 0x000fe20000400000 */
[----:B------:R-:W-:Y:S01]  /*daf0*/  F2FP.F16.F32.PACK_AB R175, RZ, R175 ;  /* 0x000000afffaf723e */ /* 0x000fe200000000ff */
[----:B------:R1:W-:Y:S01]  /*db00*/  @P5 STG.E.U16 desc[UR54][R8.64+0x22], R179 ;  /* 0x000022b308005986 */ /* 0x0003e2000c101536 */
[----:B------:R-:W-:Y:S01]  /*db10*/  ISETP.GT.AND P5, PT, R3, RZ, P3 ;  /* 0x000000ff0300720c */ /* 0x000fe20001fa4270 */
[----:B------:R-:W-:Y:S01]  /*db20*/  IMAD.IADD R13, R211, 0x1, R13 ;  /* 0x00000001d30d7824 */ /* 0x000fe200078e020d */
[----:B------:R-:W-:Y:S01]  /*db30*/  F2FP.F16.F32.PACK_AB R174, RZ, R174 ;  /* 0x000000aeffae723e */ /* 0x000fe200000000ff */
[----:B------:R1:W-:Y:S01]  /*db40*/  @P4 STG.E.U16 desc[UR54][R6.64+0x30], R180 ;  /* 0x000030b406004986 */ /* 0x0003e2000c101536 */
[----:B------:R-:W-:Y:S01]  /*db50*/  ISETP.GT.AND P4, PT, R3, 0x8, P1 ;  /* 0x000000080300780c */ /* 0x000fe20000f84270 */
[----:B------:R-:W-:Y:S01]  /*db60*/  FMUL R166, R166, R200 ;  /* 0x000000c8a6a67220 */ /* 0x000fe20000400000 */
[----:B------:R-:W-:Y:S01]  /*db70*/  F2FP.F16.F32.PACK_AB R160, RZ, R160 ;  /* 0x000000a0ffa0723e */ /* 0x000fe200000000ff */
[-C--:B------:R-:W-:Y:S01]  /*db80*/  FMUL R167, R167, R200.reuse ;  /* 0x000000c8a7a77220 */ /* 0x080fe20000400000 */
[----:B------:R-:W-:Y:S01]  /*db90*/  F2FP.F16.F32.PACK_AB R161, RZ, R161 ;  /* 0x000000a1ffa1723e */ /* 0x000fe200000000ff */
[-C--:B------:R-:W-:Y:S01]  /*dba0*/  FMUL R152, R152, R200.reuse ;  /* 0x000000c898987220 */ /* 0x080fe20000400000 */
[----:B------:R-:W-:Y:S01]  /*dbb0*/  F2FP.F16.F32.PACK_AB R163, RZ, R163 ;  /* 0x000000a3ffa3723e */ /* 0x000fe200000000ff */
[----:B------:R-:W-:Y:S01]  /*dbc0*/  FMUL R153, R153, R200 ;  /* 0x000000c899997220 */ /* 0x000fe20000400000 */
[----:B------:R-:W-:Y:S01]  /*dbd0*/  F2FP.F16.F32.PACK_AB R162, RZ, R162 ;  /* 0x000000a2ffa2723e */ /* 0x000fe200000000ff */
[----:B------:R1:W-:Y:S01]  /*dbe0*/  @P5 STG.E.U16 desc[UR54][R6.64+0x32], R181 ;  /* 0x000032b506005986 */ /* 0x0003e2000c101536 */
[C---:B------:R-:W-:Y:S01]  /*dbf0*/  ISETP.GT.AND P5, PT, R3.reuse, 0x8, P3 ;  /* 0x000000080300780c */ /* 0x040fe20001fa4270 */
[----:B------:R-:W-:Y:S01]  /*dc00*/  FMUL R154, R154, R200 ;  /* 0x000000c89a9a7220 */ /* 0x000fe20000400000 */
[----:B------:R-:W-:Y:S01]  /*dc10*/  F2FP.F16.F32.PACK_AB R164, RZ, R164 ;  /* 0x000000a4ffa4723e */ /* 0x000fe200000000ff */
[----:B------:R1:W-:Y:S01]  /*dc20*/  @P4 STG.E.U16 desc[UR54][R8.64+0x30], R182 ;  /* 0x000030b608004986 */ /* 0x0003e2000c101536 */
[----:B------:R-:W-:Y:S01]  /*dc30*/  ISETP.GT.AND P4, PT, R3, 0x80, P2 ;  /* 0x000000800300780c */ /* 0x000fe20001784270 */
        /* <DEDUP_REMOVED lines=8> */
[----:B------:R1:W-:Y:S01]  /*dcc0*/  @P5 STG.E.U16 desc[UR54][R8.64+0x32], R183 ;  /* 0x000032b708005986 */ /* 0x0003e2000c101536 */
[----:B------:R-:W-:Y:S01]  /*dcd0*/  IADD3 R10, P5, R11, R12, RZ ;  /* 0x0000000c0b0a7210 */ /* 0x000fe20007fbe0ff */
[----:B------:R-:W-:Y:S01]  /*dce0*/  FMUL R159, R159, R200 ;  /* 0x000000c89f9f7220 */ /* 0x000fe20000400000 */
[----:B------:R-:W-:Y:S01]  /*dcf0*/  F2FP.F16.F32.PACK_AB R152, RZ, R152 ;  /* 0x00000098ff98723e */ /* 0x000fe200000000ff */
[----:B------:R1:W-:Y:S01]  /*dd00*/  @P4 STG.E.U16 desc[UR54][R12.64+0x20], R168 ;  /* 0x000020a80c004986 */ /* 0x0003e2000c101536 */
[----:B------:R-:W-:Y:S01]  /*dd10*/  ISETP.GT.AND P4, PT, R3, 0x80, P0 ;  /* 0x000000800300780c */ /* 0x000fe20000784270 */
[----:B------:R-:W-:Y:S01]  /*dd20*/  IMAD.X R11, R5, 0x1, R13, P5 ;  /* 0x00000001050b7824 */ /* 0x000fe200028e060d */
[----:B------:R-:W-:Y:S01]  /*dd30*/  ISETP.GT.AND P0, PT, R3, 0x88, P0 ;  /* 0x000000880300780c */ /* 0x000fe20000704270 */
[-C--:B------:R-:W-:Y:S01]  /*dd40*/  FMUL R144, R144, R200.reuse ;  /* 0x000000c890907220 */ /* 0x080fe20000400000 */
[----:B------:R-:W-:Y:S01]  /*dd50*/  F2FP.F16.F32.PACK_AB R153, RZ, R153 ;  /* 0x00000099ff99723e */ /* 0x000fe200000000ff */
        /* <DEDUP_REMOVED lines=9> */
[----:B------:R-:W-:Y:S01]  /*ddf0*/  ISETP.GT.AND P4, PT, R3, 0x80, P1 ;  /* 0x000000800300780c */ /* 0x000fe20000f84270 */
[-C--:B------:R-:W-:Y:S01]  /*de00*/  FMUL R149, R149, R200.reuse ;  /* 0x000000c895957220 */ /* 0x080fe20000400000 */
[C---:B------:R-:W-:Y:S01]  /*de10*/  ISETP.GT.AND P1, PT, R3.reuse, 0x88, P1 ;  /* 0x000000880300780c */ /* 0x040fe20000f24270 */
[----:B------:R1:W-:Y:S01]  /*de20*/  @P2 STG.E.U16 desc[UR54][R10.64+0x20], R170 ;  /* 0x000020aa0a002986 */ /* 0x0003e2000c101536 */
[C---:B------:R-:W-:Y:S01]  /*de30*/  ISETP.GT.AND P2, PT, R3.reuse, 0x80, P3 ;  /* 0x000000800300780c */ /* 0x040fe20001f44270 */
[----:B------:R-:W-:Y:S01]  /*de40*/  FMUL R150, R150, R200 ;  /* 0x000000c896967220 */ /* 0x000fe20000400000 */
[----:B------:R-:W-:Y:S01]  /*de50*/  ISETP.GT.AND P3, PT, R3, 0x88, P3 ;  /* 0x000000880300780c */ /* 0x000fe20001f64270 */
[----:B------:R1:W-:Y:S01]  /*de60*/  @P0 STG.E.U16 desc[UR54][R10.64+0x22], R171 ;  /* 0x000022ab0a000986 */ /* 0x0003e2000c101536 */
[----:B------:R-:W-:Y:S01]  /*de70*/  F2FP.F16.F32.PACK_AB R158, RZ, R158 ;  /* 0x0000009eff9e723e */ /* 0x000fe200000000ff */
[-C--:B------:R-:W-:Y:S01]  /*de80*/  FMUL R151, R151, R200.reuse ;  /* 0x000000c897977220 */ /* 0x080fe20000400000 */
[----:B------:R-:W-:Y:S01]  /*de90*/  F2FP.F16.F32.PACK_AB R159, RZ, R159 ;  /* 0x0000009fff9f723e */ /* 0x000fe200000000ff */
[----:B------:R-:W-:Y:S01]  /*dea0*/  FMUL R136, R136, R200 ;  /* 0x000000c888887220 */ /* 0x000fe20000400000 */
[----:B------:R-:W-:Y:S01]  /*deb0*/  F2FP.F16.F32.PACK_AB R144, RZ, R144 ;  /* 0x00000090ff90723e */ /* 0x000fe200000000ff */
[----:B------:R1:W-:Y:S01]  /*dec0*/  @P4 STG.E.U16 desc[UR54][R12.64+0x30], R172 ;  /* 0x000030ac0c004986 */ /* 0x0003e2000c101536 */
[----:B------:R-:W-:Y:S01]  /*ded0*/  F2FP.F16.F32.PACK_AB R145, RZ, R145 ;  /* 0x00000091ff91723e */ /* 0x000fe200000000ff */
[-C--:B------:R-:W-:Y:S01]  /*dee0*/  FMUL R137, R137, R200.reuse ;  /* 0x000000c889897220 */ /* 0x080fe20000400000 */
[----:B------:R-:W-:Y:S01]  /*def0*/  F2FP.F16.F32.PACK_AB R147, RZ, R147 ;  /* 0x00000093ff93723e */ /* 0x000fe200000000ff */
[----:B------:R1:W-:Y:S01]  /*df00*/  @P2 STG.E.U16 desc[UR54][R12.64+0x32], R173 ;  /* 0x000032ad0c002986 */ /* 0x0003e2000c101536 */
[----:B------:R-:W-:Y:S01]  /*df10*/  ISETP.GT.AND P2, PT, R4, 0x21, PT ;  /* 0x000000210400780c */ /* 0x000fe20003f44270 */
[----:B------:R-:W-:Y:S01]  /*df20*/  FMUL R138, R138, R200 ;  /* 0x000000c88a8a7220 */ /* 0x000fe20000400000 */
[----:B------:R-:W-:Y:S01]  /*df30*/  F2FP.F16.F32.PACK_AB R146, RZ, R146 ;  /* 0x00000092ff92723e */ /* 0x000fe200000000ff */
[----:B------:R1:W-:Y:S01]  /*df40*/  @P3 STG.E.U16 desc[UR54][R10.64+0x32], R175 ;  /* 0x000032af0a003986 */ /* 0x0003e2000c101536 */
[----:B------:R-:W-:Y:S01]  /*df50*/  ISETP.GT.AND P3, PT, R4, 0x20, PT ;  /* 0x000000200400780c */ /* 0x000fe20003f64270 */
[-C--:B------:R-:W-:Y:S01]  /*df60*/  FMUL R139, R139, R200.reuse ;  /* 0x000000c88b8b7220 */ /* 0x080fe20000400000 */
[C---:B------:R-:W-:Y:S01]  /*df70*/  ISETP.GT.AND P4, PT, R3.reuse, RZ, P2 ;  /* 0x000000ff0300720c */ /* 0x040fe20001784270 */
[----:B------:R1:W-:Y:S01]  /*df80*/  @P1 STG.E.U16 desc[UR54][R10.64+0x30], R174 ;  /* 0x000030ae0a001986 */ /* 0x0003e2000c101536 */
[----:B------:R-:W-:Y:S01]  /*df90*/  ISETP.GT.AND P0, PT, R3, RZ, P3 ;  /* 0x000000ff0300720c */ /* 0x000fe20001f04270 */
[-C--:B------:R-:W-:Y:S01]  /*dfa0*/  FMUL R141, R141, R200.reuse ;  /* 0x000000c88d8d7220 */ /* 0x080fe20000400000 */
[C---:B------:R-:W-:Y:S01]  /*dfb0*/  ISETP.GT.AND P1, PT, R3.reuse, 0x8, P2 ;  /* 0x000000080300780c */ /* 0x040fe20001724270 */
[-C--:B------:R-:W-:Y:S01]  /*dfc0*/  FMUL R140, R140, R200.reuse ;  /* 0x000000c88c8c7220 */ /* 0x080fe20000400000 */
[----:B------:R-:W-:Y:S01]  /*dfd0*/  ISETP.GT.AND P5, PT, R3, 0x8, P3 ;  /* 0x000000080300780c */ /* 0x000fe20001fa4270 */
[----:B------:R-:W-:Y:S01]  /*dfe0*/  FMUL R142, R142, R200 ;  /* 0x000000c88e8e7220 */ /* 0x000fe20000400000 */
[----:B------:R-:W-:Y:S01]  /*dff0*/  F2FP.F16.F32.PACK_AB R148, RZ, R148 ;  /* 0x00000094ff94723e */ /* 0x000fe200000000ff */
[-C--:B------:R-:W-:Y:S01]  /*e000*/  FMUL R143, R143, R200.reuse ;  /* 0x000000c88f8f7220 */ /* 0x080fe20000400000 */
[----:B------:R-:W-:Y:S01]  /*e010*/  F2FP.F16.F32.PACK_AB R149, RZ, R149 ;  /* 0x00000095ff95723e */ /* 0x000fe200000000ff */
[----:B------:R-:W-:Y:S01]  /*e020*/  FMUL R128, R128, R200 ;  /* 0x000000c880807220 */ /* 0x000fe20000400000 */
[----:B------:R-:W-:Y:S01]  /*e030*/  F2FP.F16.F32.PACK_AB R150, RZ, R150 ;  /* 0x00000096ff96723e */ /* 0x000fe200000000ff */
[----:B------:R1:W-:Y:S01]  /*e040*/  @P4 STG.E.U16 desc[UR54][R6.64+0x42], R161 ;  /* 0x000042a106004986 */ /* 0x0003e2000c101536 */
[----:B------:R-:W-:Y:S01]  /*e050*/  F2FP.F16.F32.PACK_AB R151, RZ, R151 ;  /* 0x00000097ff97723e */ /* 0x000fe200000000ff */
[----:B------:R-:W-:Y:S01]  /*e060*/  FMUL R129, R129, R200 ;  /* 0x000000c881817220 */ /* 0x000fe20000400000 */
[----:B------:R-:W-:Y:S01]  /*e070*/  F2FP.F16.F32.PACK_AB R136, RZ, R136 ;  /* 0x00000088ff88723e */ /* 0x000fe200000000ff */
[----:B------:R1:W-:Y:S01]  /*e080*/  @P0 STG.E.U16 desc[UR54][R6.64+0x40], R160 ;  /* 0x000040a006000986 */ /* 0x0003e2000c101536 */
[C---:B------:R-:W-:Y:S01]  /*e090*/  ISETP.GT.AND P0, PT, R4.reuse, 0x28, PT ;  /* 0x000000280400780c */ /* 0x040fe20003f04270 */
[-C--:B------:R-:W-:Y:S01]  /*e0a0*/  FMUL R131, R131, R200.reuse ;  /* 0x000000c883837220 */ /* 0x080fe20000400000 */
[----:B------:R-:W-:Y:S01]  /*e0b0*/  F2FP.F16.F32.PACK_AB R137, RZ, R137 ;  /* 0x00000089ff89723e */ /* 0x000fe200000000ff */
[----:B------:R1:W-:Y:S01]  /*e0c0*/  @P1 STG.E.U16 desc[UR54][R8.64+0x42], R163 ;  /* 0x000042a308001986 */ /* 0x0003e2000c101536 */
[----:B------:R-:W-:Y:S01]  /*e0d0*/  ISETP.GT.AND P1, PT, R4, 0x29, PT ;  /* 0x000000290400780c */ /* 0x000fe20003f24270 */
[----:B------:R-:W-:Y:S01]  /*e0e0*/  FMUL R130, R130, R200 ;  /* 0x000000c882827220 */ /* 0x000fe20000400000 */
[----:B------:R-:W-:Y:S01]  /*e0f0*/  F2FP.F16.F32.PACK_AB R138, RZ, R138 ;  /* 0x0000008aff8a723e */ /* 0x000fe200000000ff */
[----:B------:R1:W-:Y:S01]  /*e100*/  @P5 STG.E.U16 desc[UR54][R8.64+0x40], R162 ;  /* 0x000040a208005986 */ /* 0x0003e2000c101536 */
[C---:B------:R-:W-:Y:S01]  /*e110*/  ISETP.GT.AND P5, PT, R3.reuse, RZ, P0 ;  /* 0x000000ff0300720c */ /* 0x040fe200007a4270 */
[-C--:B------:R-:W-:Y:S01]  /*e120*/  FMUL R132, R132, R200.reuse ;  /* 0x000000c884847220 */ /* 0x080fe20000400000 */
[----:B------:R-:W-:Y:S01]  /*e130*/  ISETP.GT.AND P4, PT, R3, RZ, P1 ;  /* 0x000000ff0300720c */ /* 0x000fe20000f84270 */
[-C--:B------:R-:W-:Y:S01]  /*e140*/  FMUL R133, R133, R200.reuse ;  /* 0x000000c885857220 */ /* 0x080fe20000400000 */
[----:B------:R-:W-:Y:S01]  /*e150*/  F2FP.F16.F32.PACK_AB R139, RZ, R139 ;  /* 0x0000008bff8b723e */ /* 0x000fe200000000ff */
[-C--:B------:R-:W-:Y:S01]  /*e160*/  FMUL R134, R134, R200.reuse ;  /* 0x000000c886867220 */ /* 0x080fe20000400000 */
[----:B------:R-:W-:Y:S01]  /*e170*/  F2FP.F16.F32.PACK_AB R141, RZ, R141 ;  /* 0x0000008dff8d723e */ /* 0x000fe200000000ff */
[----:B------:R-:W-:Y:S01]  /*e180*/  FMUL R135, R135, R200 ;  /* 0x000000c887877220 */ /* 0x000fe20000400000 */
[----:B------:R-:W-:Y:S01]  /*e190*/  F2FP.F16.F32.PACK_AB R140, RZ, R140 ;  /* 0x0000008cff8c723e */ /* 0x000fe200000000ff */
[----:B------:R-:W-:Y:S01]  /*e1a0*/  FMUL R120, R120, R200 ;  /* 0x000000c878787220 */ /* 0x000fe20000400000 */
[----:B------:R-:W-:Y:S01]  /*e1b0*/  F2FP.F16.F32.PACK_AB R142, RZ, R142 ;  /* 0x0000008eff8e723e */ /* 0x000fe200000000ff */
[-C--:B------:R-:W-:Y:S01]  /*e1c0*/  FMUL R121, R121, R200.reuse ;  /* 0x000000c879797220 */ /* 0x080fe20000400000 */
        /* <DEDUP_REMOVED lines=41> */
[----:B------:R1:W-:Y:S01]  /*e460*/  @P2 STG.E.U16 desc[UR54][R10.64+0x42], R155 ;  /* 0x0000429b0a002986 */ /* 0x0003e2000c101536 */
[----:B------:R-:W-:Y:S01]  /*e470*/  ISETP.GT.AND P2, PT, R4, 0x31, PT ;  /* 0x000000310400780c */ /* 0x000fe20003f44270 */
[----:B------:R-:W-:Y:S01]  /*e480*/  FMUL R119, R119, R200 ;  /* 0x000000c877777220 */ /* 0x000fe20000400000 */
[----:B------:R-:W-:Y:S01]  /*e490*/  F2FP.F16.F32.PACK_AB R122, RZ, R122 ;  /* 0x0000007aff7a723e */ /* 0x000fe200000000ff */
[-C--:B------:R-:W-:Y:S01]  /*e4a0*/  FMUL R104, R104, R200.reuse ;  /* 0x000000c868687220 */ /* 0x080fe20000400000 */
[----:B------:R-:W-:Y:S01]  /*e4b0*/  F2FP.F16.F32.PACK_AB R123, RZ, R123 ;  /* 0x0000007bff7b723e */ /* 0x000fe200000000ff */
[----:B------:R1:W-:Y:S01]  /*e4c0*/  @P4 STG.E.U16 desc[UR54][R12.64+0x50], R156 ;  /* 0x0000509c0c004986 */ /* 0x0003e2000c101536 */
[----:B------:R-:W-:Y:S01]  /*e4d0*/  ISETP.GT.AND P4, PT, R3, RZ, P2 ;  /* 0x000000ff0300720c */ /* 0x000fe20001784270 */
[-C--:B------:R-:W-:Y:S01]  /*e4e0*/  FMUL R105, R105, R200.reuse ;  /* 0x000000c869697220 */ /* 0x080fe20000400000 */
[----:B------:R-:W-:Y:S01]  /*e4f0*/  F2FP.F16.F32.PACK_AB R125, RZ, R125 ;  /* 0x0000007dff7d723e */ /* 0x000fe200000000ff */
[----:B------:R1:W-:Y:S01]  /*e500*/  @P3 STG.E.U16 desc[UR54][R12.64+0x52], R157 ;  /* 0x0000529d0c003986 */ /* 0x0003e2000c101536 */
[----:B------:R-:W-:Y:S01]  /*e510*/  ISETP.GT.AND P3, PT, R4, 0x30, PT ;  /* 0x000000300400780c */ /* 0x000fe20003f64270 */
[----:B------:R-:W-:Y:S01]  /*e520*/  FMUL R106, R106, R200 ;  /* 0x000000c86a6a7220 */ /* 0x000fe20000400000 */
[----:B------:R-:W-:Y:S01]  /*e530*/  F2FP.F16.F32.PACK_AB R124, RZ, R124 ;  /* 0x0000007cff7c723e */ /* 0x000fe200000000ff */
[----:B------:R1:W-:Y:S01]  /*e540*/  @P0 STG.E.U16 desc[UR54][R10.64+0x50], R158 ;  /* 0x0000509e0a000986 */ /* 0x0003e2000c101536 */
[----:B------:R-:W-:Y:S01]  /*e550*/  ISETP.GT.AND P0, PT, R3, RZ, P3 ;  /* 0x000000ff0300720c */ /* 0x000fe20001f04270 */
[-C--:B------:R-:W-:Y:S01]  /*e560*/  FMUL R107, R107, R200.reuse ;  /* 0x000000c86b6b7220 */ /* 0x080fe20000400000 */
[C---:B------:R-:W-:Y:S01]  /*e570*/  ISETP.GT.AND P5, PT, R3.reuse, 0x8, P3 ;  /* 0x000000080300780c */ /* 0x040fe20001fa4270 */
[----:B------:R1:W-:Y:S01]  /*e580*/  @P1 STG.E.U16 desc[UR54][R10.64+0x52], R159 ;  /* 0x0000529f0a001986 */ /* 0x0003e2000c101536 */
[----:B------:R-:W-:Y:S01]  /*e590*/  ISETP.GT.AND P1, PT, R3, 0x8, P2 ;  /* 0x000000080300780c */ /* 0x000fe20001724270 */
[----:B------:R-:W-:Y:S01]  /*e5a0*/  FMUL R109, R109, R200 ;  /* 0x000000c86d6d7220 */ /* 0x000fe20000400000 */
[----:B------:R-:W-:Y:S01]  /*e5b0*/  F2FP.F16.F32.PACK_AB R126, RZ, R126 ;  /* 0x0000007eff7e723e */ /* 0x000fe200000000ff */
[----:B------:R1:W-:Y:S01]  /*e5c0*/  @P4 STG.E.U16 desc[UR54][R6.64+0x62], R145 ;  /* 0x0000629106004986 */ /* 0x0003e2000c101536 */
[----:B------:R-:W-:Y:S01]  /*e5d0*/  F2FP.F16.F32.PACK_AB R127, RZ, R127 ;  /* 0x0000007fff7f723e */ /* 0x000fe200000000ff */
[----:B------:R-:W-:Y:S01]  /*e5e0*/  FMUL R108, R108, R200 ;  /* 0x000000c86c6c7220 */ /* 0x000fe20000400000 */
[----:B------:R-:W-:Y:S01]  /*e5f0*/  F2FP.F16.F32.PACK_AB R112, RZ, R112 ;  /* 0x00000070ff70723e */ /* 0x000fe200000000ff */
[-C--:B------:R-:W-:Y:S01]  /*e600*/  FMUL R110, R110, R200.reuse ;  /* 0x000000c86e6e7220 */ /* 0x080fe20000400000 */
        /* <DEDUP_REMOVED lines=12> */
[----:B------:R-:W-:Y:S01]  /*e6d0*/  ISETP.GT.AND P4, PT, R3, RZ, P1 ;  /* 0x000000ff0300720c */ /* 0x000fe20000f84270 */
        /* <DEDUP_REMOVED lines=54> */
[----:B------:R-:W-:Y:S01]  /*ea40*/  FMUL R85, R85, R200 ;  /* 0x000000c855557220 */ /* 0x000fe20000400000 */
        /* <DEDUP_REMOVED lines=19> */
[-C--:B------:R-:W-:Y:S01]  /*eb80*/  FMUL R74, R74, R200.reuse ;  /* 0x000000c84a4a7220 */ /* 0x080fe20000400000 */
        /* <DEDUP_REMOVED lines=9> */
[-C--:B------:R-:W-:Y:S01]  /*ec20*/  FMUL R76, R76, R200.reuse ;  /* 0x000000c84c4c7220 */ /* 0x080fe20000400000 */
[----:B------:R-:W-:Y:S01]  /*ec30*/  F2FP.F16.F32.PACK_AB R93, RZ, R93 ;  /* 0x0000005dff5d723e */ /* 0x000fe200000000ff */
[----:B------:R1:W-:Y:S01]  /*ec40*/  @P5 STG.E.U16 desc[UR54][R8.64+0x80], R130 ;  /* 0x0000808208005986 */ /* 0x0003e2000c101536 */
[C---:B------:R-:W-:Y:S01]  /*ec50*/  ISETP.GT.AND P5, PT, R3.reuse, RZ, P0 ;  /* 0x000000ff0300720c */ /* 0x040fe200007a4270 */
[-C--:B------:R-:W-:Y:S01]  /*ec60*/  FMUL R78, R78, R200.reuse ;  /* 0x000000c84e4e7220 */ /* 0x080fe20000400000 */
[----:B------:R-:W-:Y:S01]  /*ec70*/  ISETP.GT.AND P4, PT, R3, RZ, P1 ;  /* 0x000000ff0300720c */ /* 0x000fe20000f84270 */
[----:B------:R-:W-:Y:S01]  /*ec80*/  FMUL R79, R79, R200 ;  /* 0x000000c84f4f7220 */ /* 0x000fe20000400000 */
[----:B------:R-:W-:Y:S01]  /*ec90*/  F2FP.F16.F32.PACK_AB R92, RZ, R92 ;  /* 0x0000005cff5c723e */ /* 0x000fe200000000ff */
        /* <DEDUP_REMOVED lines=8> */
[----:B------:R1:W-:Y:S01]  /*ed20*/  @P5 STG.E.U16 desc[UR54][R6.64+0x90], R132 ;  /* 0x0000908406005986 */ /* 0x0003e2000c101536 */
[C---:B------:R-:W-:Y:S01]  /*ed30*/  ISETP.GT.AND P5, PT, R3.reuse, 0x8, P0 ;  /* 0x000000080300780c */ /* 0x040fe200007a4270 */
[-C--:B------:R-:W-:Y:S01]  /*ed40*/  FMUL R68, R68, R200.reuse ;  /* 0x000000c844447220 */ /* 0x080fe20000400000 */
[----:B------:R-:W-:Y:S01]  /*ed50*/  F2FP.F16.F32.PACK_AB R83, RZ, R83 ;  /* 0x00000053ff53723e */ /* 0x000fe200000000ff */
[----:B------:R1:W-:Y:S01]  /*ed60*/  @P4 STG.E.U16 desc[UR54][R6.64+0x92], R133 ;  /* 0x0000928506004986 */ /* 0x0003e2000c101536 */
[----:B------:R-:W-:Y:S01]  /*ed70*/  ISETP.GT.AND P4, PT, R3, 0x8, P1 ;  /* 0x000000080300780c */ /* 0x000fe20000f84270 */
        /* <DEDUP_REMOVED lines=36> */
[-C--:B------:R-:W-:Y:S01]  /*efc0*/  FMUL R49, R49, R200.reuse ;  /* 0x000000c831317220 */ /* 0x080fe20000400000 */
[----:B------:R-:W-:Y:S01]  /*efd0*/  F2FP.F16.F32.PACK_AB R77, RZ, R77 ;  /* 0x0000004dff4d723e */ /* 0x000fe200000000ff */
[----:B------:R-:W-:Y:S01]  /*efe0*/  FMUL R51, R51, R200 ;  /* 0x000000c833337220 */ /* 0x000fe20000400000 */
[----:B------:R-:W-:Y:S01]  /*eff0*/  F2FP.F16.F32.PACK_AB R76, RZ, R76 ;  /* 0x0000004cff4c723e */ /* 0x000fe200000000ff */
[----:B------:R1:W-:Y:S01]  /*f000*/  @P4 STG.E.U16 desc[UR54][R12.64+0x90], R124 ;  /* 0x0000907c0c004986 */ /* 0x0003e2000c101536 */
[C---:B------:R-:W-:Y:S01]  /*f010*/  ISETP.GT.AND P4, PT, R3.reuse, RZ, P2 ;  /* 0x000000ff0300720c */ /* 0x040fe20001784270 */
[----:B------:R-:W-:Y:S01]  /*f020*/  FMUL R50, R50, R200 ;  /* 0x000000c832327220 */ /* 0x000fe20000400000 */
[----:B------:R-:W-:Y:S01]  /*f030*/  F2FP.F16.F32.PACK_AB R78, RZ, R78 ;  /* 0x0000004eff4e723e */ /* 0x000fe200000000ff */
[----:B------:R1:W-:Y:S01]  /*f040*/  @P3 STG.E.U16 desc[UR54][R12.64+0x92], R125 ;  /* 0x0000927d0c003986 */ /* 0x0003e2000c101536 */
[----:B------:R-:W-:Y:S01]  /*f050*/  ISETP.GT.AND P3, PT, R4, 0x50, PT ;  /* 0x000000500400780c */ /* 0x000fe20003f64270 */
[-C--:B------:R-:W-:Y:S01]  /*f060*/  FMUL R52, R52, R200.reuse ;  /* 0x000000c834347220 */ /* 0x080fe20000400000 */
        /* <DEDUP_REMOVED lines=54> */
[C---:B------:R-:W-:Y:S01]  /*f3d0*/  ISETP.GT.AND P3, PT, R3.reuse, 0x88, P3 ;  /* 0x000000880300780c */ /* 0x040fe20001f64270 */
[----:B------:R1:W-:Y:S01]  /*f3e0*/  @P4 STG.E.U16 desc[UR54][R8.64+0xb2], R119 ;  /* 0x0000b27708004986 */ /* 0x0003e2000c101536 */
[----:B------:R-:W-:Y:S01]  /*f3f0*/  ISETP.GT.AND P4, PT, R3, 0x80, P2 ;  /* 0x000000800300780c */ /* 0x000fe20001784270 */
        /* <DEDUP_REMOVED lines=27> */
[----:B------:R-:W-:-:S02]  /*f5b0*/  ISETP.GT.AND P4, PT, R3, RZ, P2 ;  /* 0x000000ff0300720c */ /* 0x000fc40001784270 */
[----:B------:R-:W-:Y:S01]  /*f5c0*/  F2FP.F16.F32.PACK_AB R55, RZ, R55 ;  /* 0x00000037ff37723e */ /* 0x000fe200000000ff */
[----:B------:R1:W-:Y:S01]  /*f5d0*/  @P3 STG.E.U16 desc[UR54][R12.64+0xb2], R109 ;  /* 0x0000b26d0c003986 */ /* 0x0003e2000c101536 */
[----:B------:R-:W-:Y:S02]  /*f5e0*/  ISETP.GT.AND P3, PT, R4, 0x60, PT ;  /* 0x000000600400780c */ /* 0x000fe40003f64270 */
[----:B------:R-:W-:Y:S01]  /*f5f0*/  F2FP.F16.F32.PACK_AB R40, RZ, R40 ;  /* 0x00000028ff28723e */ /* 0x000fe200000000ff */
[----:B------:R1:W-:Y:S01]  /*f600*/  @P0 STG.E.U16 desc[UR54][R10.64+0xb0], R110 ;  /* 0x0000b06e0a000986 */ /* 0x0003e2000c101536 */
[C---:B------:R-:W-:Y:S02]  /*f610*/  ISETP.GT.AND P0, PT, R3.reuse, RZ, P3 ;  /* 0x000000ff0300720c */ /* 0x040fe40001f04270 */
[C---:B------:R-:W-:Y:S01]  /*f620*/  ISETP.GT.AND P5, PT, R3.reuse, 0x8, P3 ;  /* 0x000000080300780c */ /* 0x040fe20001fa4270 */
[----:B------:R1:W-:Y:S01]  /*f630*/  @P1 STG.E.U16 desc[UR54][R10.64+0xb2], R111 ;  /* 0x0000b26f0a001986 */ /* 0x0003e2000c101536 */
[----:B------:R-:W-:-:S02]  /*f640*/  ISETP.GT.AND P1, PT, R3, 0x8, P2 ;  /* 0x000000080300780c */ /* 0x000fc40001724270 */
[----:B------:R-:W-:Y:S01]  /*f650*/  F2FP.F16.F32.PACK_AB R41, RZ, R41 ;  /* 0x00000029ff29723e */ /* 0x000fe200000000ff */
[----:B------:R1:W-:Y:S01]  /*f660*/  @P4 STG.E.U16 desc[UR54][R6.64+0xc2], R97 ;  /* 0x0000c26106004986 */ /* 0x0003e2000c101536 */
[----:B------:R-:W-:Y:S02]  /*f670*/  F2FP.F16.F32.PACK_AB R42, RZ, R42 ;  /* 0x0000002aff2a723e */ /* 0x000fe400000000ff */
[----:B------:R-:W-:Y:S02]  /*f680*/  F2FP.F16.F32.PACK_AB R43, RZ, R43 ;  /* 0x0000002bff2b723e */ /* 0x000fe400000000ff */
[----:B------:R-:W-:Y:S01]  /*f690*/  F2FP.F16.F32.PACK_AB R45, RZ, R45 ;  /* 0x0000002dff2d723e */ /* 0x000fe200000000ff */
[----:B------:R1:W-:Y:S01]  /*f6a0*/  @P0 STG.E.U16 desc[UR54][R6.64+0xc0], R96 ;  /* 0x0000c06006000986 */ /* 0x0003e2000c101536 */
[C---:B------:R-:W-:Y:S02]  /*f6b0*/  ISETP.GT.AND P0, PT, R4.reuse, 0x68, PT ;  /* 0x000000680400780c */ /* 0x040fe40003f04270 */
[----:B------:R-:W-:Y:S01]  /*f6c0*/  F2FP.F16.F32.PACK_AB R44, RZ, R44 ;  /* 0x0000002cff2c723e */ /* 0x000fe200000000ff */
[----:B------:R1:W-:Y:S01]  /*f6d0*/  @P1 STG.E.U16 desc[UR54][R8.64+0xc2], R99 ;  /* 0x0000c26308001986 */ /* 0x0003e2000c101536 */
[----:B------:R-:W-:-:S02]  /*f6e0*/  ISETP.GT.AND P1, PT, R4, 0x69, PT ;  /* 0x000000690400780c */ /* 0x000fc40003f24270 */
[----:B------:R-:W-:Y:S01]  /*f6f0*/  F2FP.F16.F32.PACK_AB R46, RZ, R46 ;  /* 0x0000002eff2e723e */ /* 0x000fe200000000ff */
[----:B------:R1:W-:Y:S01]  /*f700*/  @P5 STG.E.U16 desc[UR54][R8.64+0xc0], R98 ;  /* 0x0000c06208005986 */ /* 0x0003e2000c101536 */
[C---:B------:R-:W-:Y:S02]  /*f710*/  ISETP.GT.AND P5, PT, R3.reuse, RZ, P0 ;  /* 0x000000ff0300720c */ /* 0x040fe400007a4270 */
[----:B------:R-:W-:Y:S02]  /*f720*/  ISETP.GT.AND P4, PT, R3, RZ, P1 ;  /* 0x000000ff0300720c */ /* 0x000fe40000f84270 */
[----:B------:R-:W-:Y:S02]  /*f730*/  F2FP.F16.F32.PACK_AB R47, RZ, R47 ;  /* 0x0000002fff2f723e */ /* 0x000fe400000000ff */
[----:B------:R-:W-:Y:S02]  /*f740*/  F2FP.F16.F32.PACK_AB R32, RZ, R32 ;  /* 0x00000020ff20723e */ /* 0x000fe400000000ff */
[----:B------:R-:W-:-:S02]  /*f750*/  F2FP.F16.F32.PACK_AB R33, RZ, R33 ;  /* 0x00000021ff21723e */ /* 0x000fc400000000ff */
[----:B------:R-:W-:Y:S02]  /*f760*/  F2FP.F16.F32.PACK_AB R34, RZ, R34 ;  /* 0x00000022ff22723e */ /* 0x000fe400000000ff */
[----:B------:R-:W-:Y:S01]  /*f770*/  F2FP.F16.F32.PACK_AB R35, RZ, R35 ;  /* 0x00000023ff23723e */ /* 0x000fe200000000ff */
[----:B------:R1:W-:Y:S01]  /*f780*/  @P5 STG.E.U16 desc[UR54][R6.64+0xd0], R100 ;  /* 0x0000d06406005986 */ /* 0x0003e2000c101536 */
[C---:B------:R-:W-:Y:S02]  /*f790*/  ISETP.GT.AND P5, PT, R3.reuse, 0x8, P0 ;  /* 0x000000080300780c */ /* 0x040fe400007a4270 */
[----:B------:R-:W-:Y:S01]  /*f7a0*/  F2FP.F16.F32.PACK_AB R36, RZ, R36 ;  /* 0x00000024ff24723e */ /* 0x000fe200000000ff */
[----:B------:R1:W-:Y:S01]  /*f7b0*/  @P4 STG.E.U16 desc[UR54][R6.64+0xd2], R101 ;  /* 0x0000d26506004986 */ /* 0x0003e2000c101536 */
[----:B------:R-:W-:Y:S02]  /*f7c0*/  ISETP.GT.AND P4, PT, R3, 0x8, P1 ;  /* 0x000000080300780c */ /* 0x000fe40000f84270 */
[----:B------:R-:W-:-:S02]  /*f7d0*/  F2FP.F16.F32.PACK_AB R37, RZ, R37 ;  /* 0x00000025ff25723e */ /* 0x000fc400000000ff */
[----:B------:R-:W-:Y:S02]  /*f7e0*/  F2FP.F16.F32.PACK_AB R38, RZ, R38 ;  /* 0x00000026ff26723e */ /* 0x000fe400000000ff */
[----:B------:R-:W-:Y:S02]  /*f7f0*/  F2FP.F16.F32.PACK_AB R39, RZ, R39 ;  /* 0x00000027ff27723e */ /* 0x000fe400000000ff */
[----:B------:R-:W-:Y:S01]  /*f800*/  F2FP.F16.F32.PACK_AB R24, RZ, R24 ;  /* 0x00000018ff18723e */ /* 0x000fe200000000ff */
[----:B------:R1:W-:Y:S01]  /*f810*/  @P5 STG.E.U16 desc[UR54][R8.64+0xd0], R102 ;  /* 0x0000d06608005986 */ /* 0x0003e2000c101536 */
[C---:B------:R-:W-:Y:S02]  /*f820*/  ISETP.GT.AND P5, PT, R3.reuse, 0x80, P3 ;  /* 0x000000800300780c */ /* 0x040fe40001fa4270 */
[C---:B------:R-:W-:Y:S01]  /*f830*/  ISETP.GT.AND P3, PT, R3.reuse, 0x88, P3 ;  /* 0x000000880300780c */ /* 0x040fe20001f64270 */
[----:B------:R1:W-:Y:S01]  /*f840*/  @P4 STG.E.U16 desc[UR54][R8.64+0xd2], R103 ;  /* 0x0000d26708004986 */ /* 0x0003e2000c101536 */
[----:B------:R-:W-:-:S02]  /*f850*/  ISETP.GT.AND P4, PT, R3, 0x80, P2 ;  /* 0x000000800300780c */ /* 0x000fc40001784270 */
[C---:B------:R-:W-:Y:S02]  /*f860*/  ISETP.GT.AND P2, PT, R3.reuse, 0x88, P2 ;  /* 0x000000880300780c */ /* 0x040fe40001744270 */
[----:B------:R-:W-:Y:S02]  /*f870*/  F2FP.F16.F32.PACK_AB R25, RZ, R25 ;  /* 0x00000019ff19723e */ /* 0x000fe400000000ff */
[----:B------:R-:W-:Y:S02]  /*f880*/  F2FP.F16.F32.PACK_AB R26, RZ, R26 ;  /* 0x0000001aff1a723e */ /* 0x000fe400000000ff */
[----:B------:R-:W-:Y:S01]  /*f890*/  F2FP.F16.F32.PACK_AB R27, RZ, R27 ;  /* 0x0000001bff1b723e */ /* 0x000fe200000000ff */
[----:B------:R1:W-:Y:S01]  /*f8a0*/  @P5 STG.E.U16 desc[UR54][R12.64+0xc0], R88 ;  /* 0x0000c0580c005986 */ /* 0x0003e2000c101536 */
[----:B------:R-:W-:Y:S02]  /*f8b0*/  F2FP.F16.F32.PACK_AB R28, RZ, R28 ;  /* 0x0000001cff1c723e */ /* 0x000fe400000000ff */
[----:B------:R-:W-:Y:S01]  /*f8c0*/  F2FP.F16.F32.PACK_AB R29, RZ, R29 ;  /* 0x0000001dff1d723e */ /* 0x000fe200000000ff */
[----:B------:R1:W-:Y:S01]  /*f8d0*/  @P4 STG.E.U16 desc[UR54][R12.64+0xc2], R89 ;  /* 0x0000c2590c004986 */ /* 0x0003e2000c101536 */
[----:B------:R-:W-:-:S02]  /*f8e0*/  ISETP.GT.AND P4, PT, R3, 0x80, P0 ;  /* 0x000000800300780c */ /* 0x000fc40000784270 */
[C---:B------:R-:W-:Y:S01]  /*f8f0*/  ISETP.GT.AND P0, PT, R3.reuse, 0x88, P0 ;  /* 0x000000880300780c */ /* 0x040fe20000704270 */
[----:B------:R1:W-:Y:S01]  /*f900*/  @P3 STG.E.U16 desc[UR54][R10.64+0xc0], R90 ;  /* 0x0000c05a0a003986 */ /* 0x0003e2000c101536 */
[C---:B------:R-:W-:Y:S02]  /*f910*/  ISETP.GT.AND P3, PT, R3.reuse, 0x80, P1 ;  /* 0x000000800300780c */ /* 0x040fe40000f64270 */
[C---:B------:R-:W-:Y:S01]  /*f920*/  ISETP.GT.AND P1, PT, R3.reuse, 0x88, P1 ;  /* 0x000000880300780c */ /* 0x040fe20000f24270 */
[----:B------:R1:W-:Y:S01]  /*f930*/  @P2 STG.E.U16 desc[UR54][R10.64+0xc2], R91 ;  /* 0x0000c25b0a002986 */ /* 0x0003e2000c101536 */
[----:B------:R-:W-:Y:S02]  /*f940*/  ISETP.GT.AND P2, PT, R4, 0x71, PT ;  /* 0x000000710400780c */ /* 0x000fe40003f44270 */
[----:B------:R-:W-:Y:S02]  /*f950*/  F2FP.F16.F32.PACK_AB R30, RZ, R30 ;  /* 0x0000001eff1e723e */ /* 0x000fe400000000ff */
[----:B------:R-:W-:Y:S01]  /*f960*/  F2FP.F16.F32.PACK_AB R31, RZ, R31 ;  /* 0x0000001fff1f723e */ /* 0x000fe200000000ff */
[----:B------:R1:W-:Y:S01]  /*f970*/  @P4 STG.E.U16 desc[UR54][R12.64+0xd0], R92 ;  /* 0x0000d05c0c004986 */ /* 0x0003e2000c101536 */
[----:B------:R-:W-:-:S03]  /*f980*/  ISETP.GT.AND P4, PT, R3, RZ, P2 ;  /* 0x000000ff0300720c */ /* 0x000fc60001784270 */
[----:B------:R1:W-:Y:S01]  /*f990*/  @P3 STG.E.U16 desc[UR54][R12.64+0xd2], R93 ;  /* 0x0000d25d0c003986 */ /* 0x0003e2000c101536 */
[----:B------:R-:W-:-:S03]  /*f9a0*/  ISETP.GT.AND P3, PT, R4, 0x70, PT ;  /* 0x000000700400780c */ /* 0x000fc60003f64270 */
[----:B------:R1:W-:Y:S01]  /*f9b0*/  @P0 STG.E.U16 desc[UR54][R10.64+0xd0], R94 ;  /* 0x0000d05e0a000986 */ /* 0x0003e2000c101536 */
[C---:B------:R-:W-:Y:S02]  /*f9c0*/  ISETP.GT.AND P0, PT, R3.reuse, RZ, P3 ;  /* 0x000000ff0300720c */ /* 0x040fe40001f04270 */
[C---:B------:R-:W-:Y:S01]  /*f9d0*/  ISETP.GT.AND P5, PT, R3.reuse, 0x8, P3 ;  /* 0x000000080300780c */ /* 0x040fe20001fa4270 */
[----:B------:R1:W-:Y:S01]  /*f9e0*/  @P1 STG.E.U16 desc[UR54][R10.64+0xd2], R95 ;  /* 0x0000d25f0a001986 */ /* 0x0003e2000c101536 */
[----:B------:R-:W-:-:S03]  /*f9f0*/  ISETP.GT.AND P1, PT, R3, 0x8, P2 ;  /* 0x000000080300780c */ /* 0x000fc60001724270 */
[----:B------:R1:W-:Y:S06]  /*fa00*/  @P4 STG.E.U16 desc[UR54][R6.64+0xe2], R81 ;  /* 0x0000e25106004986 */ /* 0x0003ec000c101536 */
[----:B------:R1:W-:Y:S01]  /*fa10*/  @P0 STG.E.U16 desc[UR54][R6.64+0xe0], R80 ;  /* 0x0000e05006000986 */ /* 0x0003e2000c101536 */
[----:B------:R-:W-:-:S03]  /*fa20*/  ISETP.GT.AND P0, PT, R4, 0x78, PT ;  /* 0x000000780400780c */ /* 0x000fc60003f04270 */
[----:B------:R1:W-:Y:S01]  /*fa30*/  @P1 STG.E.U16 desc[UR54][R8.64+0xe2], R83 ;  /* 0x0000e25308001986 */ /* 0x0003e2000c101536 */
[----:B------:R-:W-:-:S03]  /*fa40*/  ISETP.GT.AND P1, PT, R4, 0x79, PT ;  /* 0x000000790400780c */ /* 0x000fc60003f24270 */
[----:B------:R1:W-:Y:S01]  /*fa50*/  @P5 STG.E.U16 desc[UR54][R8.64+0xe0], R82 ;  /* 0x0000e05208005986 */ /* 0x0003e2000c101536 */
[C---:B------:R-:W-:Y:S02]  /*fa60*/  ISETP.GT.AND P5, PT, R3.reuse, RZ, P0 ;  /* 0x000000ff0300720c */ /* 0x040fe400007a4270 */
[----:B------:R-:W-:-:S11]  /*fa70*/  ISETP.GT.AND P4, PT, R3, RZ, P1 ;  /* 0x000000ff0300720c */ /* 0x000fd60000f84270 */
[----:B------:R1:W-:Y:S01]  /*fa80*/  @P5 STG.E.U16 desc[UR54][R6.64+0xf0], R84 ;  /* 0x0000f05406005986 */ /* 0x0003e2000c101536 */
[----:B------:R-:W-:-:S03]  /*fa90*/  ISETP.GT.AND P5, PT, R3, 0x8, P0 ;  /* 0x000000080300780c */ /* 0x000fc600007a4270 */
[----:B------:R1:W-:Y:S01]  /*faa0*/  @P4 STG.E.U16 desc[UR54][R6.64+0xf2], R85 ;  /* 0x0000f25506004986 */ /* 0x0003e2000c101536 */
[----:B------:R-:W-:-:S09]  /*fab0*/  ISETP.GT.AND P4, PT, R3, 0x8, P1 ;  /* 0x000000080300780c */ /* 0x000fd20000f84270 */
[----:B------:R1:W-:Y:S01]  /*fac0*/  @P5 STG.E.U16 desc[UR54][R8.64+0xf0], R86 ;  /* 0x0000f05608005986 */ /* 0x0003e2000c101536 */
[C---:B------:R-:W-:Y:S02]  /*fad0*/  ISETP.GT.AND P5, PT, R3.reuse, 0x80, P3 ;  /* 0x000000800300780c */ /* 0x040fe40001fa4270 */
[C---:B------:R-:W-:Y:S01]  /*fae0*/  ISETP.GT.AND P3, PT, R3.reuse, 0x88, P3 ;  /* 0x000000880300780c */ /* 0x040fe20001f64270 */
[----:B------:R1:W-:Y:S01]  /*faf0*/  @P4 STG.E.U16 desc[UR54][R8.64+0xf2], R87 ;  /* 0x0000f25708004986 */ /* 0x0003e2000c101536 */
[C---:B------:R-:W-:Y:S02]  /*fb00*/  ISETP.GT.AND P4, PT, R3.reuse, 0x80, P2 ;  /* 0x000000800300780c */ /* 0x040fe40001784270 */
[----:B------:R-:W-:-:S07]  /*fb10*/  ISETP.GT.AND P2, PT, R3, 0x88, P2 ;  /* 0x000000880300780c */ /* 0x000fce0001744270 */
[----:B------:R1:W-:Y:S04]  /*fb20*/  @P5 STG.E.U16 desc[UR54][R12.64+0xe0], R72 ;  /* 0x0000e0480c005986 */ /* 0x0003e8000c101536 */
[----:B------:R1:W-:Y:S01]  /*fb30*/  @P4 STG.E.U16 desc[UR54][R12.64+0xe2], R73 ;  /* 0x0000e2490c004986 */ /* 0x0003e2000c101536 */
[C---:B------:R-:W-:Y:S02]  /*fb40*/  ISETP.GT.AND P4, PT, R3.reuse, 0x80, P0 ;  /* 0x000000800300780c */ /* 0x040fe40000784270 */
[C---:B------:R-:W-:Y:S01]  /*fb50*/  ISETP.GT.AND P0, PT, R3.reuse, 0x88, P0 ;  /* 0x000000880300780c */ /* 0x040fe20000704270 */
[----:B------:R1:W-:Y:S01]  /*fb60*/  @P3 STG.E.U16 desc[UR54][R10.64+0xe0], R74 ;  /* 0x0000e04a0a003986 */ /* 0x0003e2000c101536 */
[C---:B------:R-:W-:Y:S02]  /*fb70*/  ISETP.GT.AND P3, PT, R3.reuse, 0x80, P1 ;  /* 0x000000800300780c */ /* 0x040fe40000f64270 */
[----:B------:R-:W-:Y:S01]  /*fb80*/  ISETP.GT.AND P1, PT, R3, 0x88, P1 ;  /* 0x000000880300780c */ /* 0x000fe20000f24270 */
[----:B------:R1:W-:Y:S01]  /*fb90*/  @P2 STG.E.U16 desc[UR54][R10.64+0xe2], R75 ;  /* 0x0000e24b0a002986 */ /* 0x0003e2000c101536 */
[----:B------:R-:W-:-:S05]  /*fba0*/  ISETP.GT.AND P2, PT, R4, 0x81, PT ;  /* 0x000000810400780c */ /* 0x000fca0003f44270 */
        /* <DEDUP_REMOVED lines=73> */
[----:B------:R-:W-:-:S03]  /*10040*/  ISETP.GT.AND P4, PT, R3, 0x8, P2 ;  /* 0x000000080300780c */ /* 0x000fc60001784270 */
[----:B------:R1:W-:Y:S01]  /*10050*/  @P3 STG.E.U16 desc[UR54][R12.64+0x132], R45 ;  /* 0x0001322d0c003986 */ /* 0x0003e2000c101536 */
[----:B------:R-:W-:-:S03]  /*10060*/  ISETP.GT.AND P3, PT, R4, 0xa1, PT ;  /* 0x000000a10400780c */ /* 0x000fc60003f64270 */
[----:B------:R1:W-:Y:S01]  /*10070*/  @P0 STG.E.U16 desc[UR54][R10.64+0x130], R46 ;  /* 0x0001302e0a000986 */ /* 0x0003e2000c101536 */
[C---:B------:R-:W-:Y:S02]  /*10080*/  ISETP.GT.AND P0, PT, R3.reuse, RZ, P2 ;  /* 0x000000ff0300720c */ /* 0x040fe40001704270 */
[C---:B------:R-:W-:Y:S01]  /*10090*/  ISETP.GT.AND P5, PT, R3.reuse, 0x8, P3 ;  /* 0x000000080300780c */ /* 0x040fe20001fa4270 */
[----:B------:R1:W-:Y:S01]  /*100a0*/  @P1 STG.E.U16 desc[UR54][R10.64+0x132], R47 ;  /* 0x0001322f0a001986 */ /* 0x0003e2000c101536 */
[----:B------:R-:W-:-:S09]  /*100b0*/  ISETP.GT.AND P1, PT, R3, RZ, P3 ;  /* 0x000000ff0300720c */ /* 0x000fd20001f24270 */
[----:B------:R1:W-:Y:S01]  /*100c0*/  @P0 STG.E.U16 desc[UR54][R6.64+0x140], R32 ;  /* 0x0001402006000986 */ /* 0x0003e2000c101536 */
[----:B------:R-:W-:-:S03]  /*100d0*/  ISETP.GT.AND P0, PT, R4, 0xa9, PT ;  /* 0x000000a90400780c */ /* 0x000fc60003f04270 */
[----:B------:R1:W-:Y:S01]  /*100e0*/  @P1 STG.E.U16 desc[UR54][R6.64+0x142], R33 ;  /* 0x0001422106001986 */ /* 0x0003e2000c101536 */
[----:B------:R-:W-:-:S03]  /*100f0*/  ISETP.GT.AND P1, PT, R4, 0xa8, PT ;  /* 0x000000a80400780c */ /* 0x000fc60003f24270 */
[----:B------:R1:W-:Y:S01]  /*10100*/  @P4 STG.E.U16 desc[UR54][R8.64+0x140], R34 ;  /* 0x0001402208004986 */ /* 0x0003e2000c101536 */
[----:B------:R-:W-:-:S03]  /*10110*/  ISETP.GT.AND P4, PT, R3, RZ, P0 ;  /* 0x000000ff0300720c */ /* 0x000fc60000784270 */
[----:B------:R1:W-:Y:S01]  /*10120*/  @P5 STG.E.U16 desc[UR54][R8.64+0x142], R35 ;  /* 0x0001422308005986 */ /* 0x0003e2000c101536 */
[----:B------:R-:W-:-:S09]  /*10130*/  ISETP.GT.AND P5, PT, R3, RZ, P1 ;  /* 0x000000ff0300720c */ /* 0x000fd20000fa4270 */
        /* <DEDUP_REMOVED lines=10> */
[----:B------:R1:W-:Y:S01]  /*101e0*/  @P4 STG.E.U16 desc[UR54][R12.64+0x140], R24 ;  /* 0x000140180c004986 */ /* 0x0003e2000c101536 */
[C---:B------:R-:W-:Y:S02]  /*101f0*/  ISETP.GT.AND P4, PT, R3.reuse, 0x80, P0 ;  /* 0x000000800300780c */ /* 0x040fe40000784270 */
[C---:B------:R-:W-:Y:S01]  /*10200*/  ISETP.GT.AND P0, PT, R3.reuse, 0x88, P0 ;  /* 0x000000880300780c */ /* 0x040fe20000704270 */
[----:B------:R1:W-:Y:S01]  /*10210*/  @P5 STG.E.U16 desc[UR54][R12.64+0x142], R25 ;  /* 0x000142190c005986 */ /* 0x0003e2000c101536 */
[C---:B------:R-:W-:Y:S02]  /*10220*/  ISETP.GT.AND P5, PT, R3.reuse, 0x80, P1 ;  /* 0x000000800300780c */ /* 0x040fe40000fa4270 */
[----:B------:R-:W-:Y:S01]  /*10230*/  ISETP.GT.AND P1, PT, R3, 0x88, P1 ;  /* 0x000000880300780c */ /* 0x000fe20000f24270 */
[----:B------:R1:W-:Y:S04]  /*10240*/  @P2 STG.E.U16 desc[UR54][R10.64+0x140], R26 ;  /* 0x0001401a0a002986 */ /* 0x0003e8000c101536 */
[----:B------:R1:W-:Y:S04]  /*10250*/  @P3 STG.E.U16 desc[UR54][R10.64+0x142], R27 ;  /* 0x0001421b0a003986 */ /* 0x0003e8000c101536 */
[----:B------:R1:W-:Y:S04]  /*10260*/  @P4 STG.E.U16 desc[UR54][R12.64+0x152], R29 ;  /* 0x0001521d0c004986 */ /* 0x0003e8000c101536 */
[----:B------:R1:W-:Y:S04]  /*10270*/  @P5 STG.E.U16 desc[UR54][R12.64+0x150], R28 ;  /* 0x0001501c0c005986 */ /* 0x0003e8000c101536 */
[----:B------:R1:W-:Y:S04]  /*10280*/  @P1 STG.E.U16 desc[UR54][R10.64+0x150], R30 ;  /* 0x0001501e0a001986 */ /* 0x0003e8000c101536 */
[----:B------:R1:W-:Y:S02]  /*10290*/  @P0 STG.E.U16 desc[UR54][R10.64+0x152], R31 ;  /* 0x0001521f0a000986 */ /* 0x0003e4000c101536 */
.L_x_376:
[----:B------:R-:W-:Y:S05]  /*102a0*/  BSYNC B0 ;  /* 0x0000000000007941 */ /* 0x000fea0003800000 */
.L_x_28:
[----:B------:R-:W-:Y:S01]  /*102b0*/  ULDC UR4, c[0x0][0xc] ;  /* 0x0000030000047ab9 */ /* 0x000fe20000000800 */
[----:B------:R-:W-:Y:S01]  /*102c0*/  ULDC UR5, c[0x0][0x10] ;  /* 0x0000040000057ab9 */ /* 0x000fe20000000800 */
[----:B------:R-:W2:Y:S01]  /*102d0*/  LDC R3, c[0x0][0x14] ;  /* 0x00000500ff037b82 */ /* 0x000ea20000000800 */
[----:B------:R-:W-:Y:S01]  /*102e0*/  UIMAD.WIDE.U32 UR4, UR4, UR5, URZ ;  /* 0x00000005040472a5 */ /* 0x000fe2000f8e003f */
[----:B------:R-:W-:Y:S01]  /*102f0*/  IMAD.MOV.U32 R19, RZ, RZ, R17 ;  /* 0x000000ffff137224 */ /* 0x000fe200078e0011 */
[----:B------:R-:W-:Y:S01]  /*10300*/  PRMT R0, RZ, 0x7610, R0 ;  /* 0x00007610ff007816 */ /* 0x000fe20000000000 */
[----:B------:R-:W-:-:S03]  /*10310*/  IMAD.MOV.U32 R16, RZ, RZ, -0x1 ;  /* 0xffffffffff107424 */ /* 0x000fc600078e00ff */
[----:B--2---:R-:W-:-:S04]  /*10320*/  IMAD.WIDE.U32 R18, R3, UR4, R18 ;  /* 0x0000000403127c25 */ /* 0x004fc8000f8e0012 */
[----:B------:R-:W-:Y:S01]  /*10330*/  IMAD R3, R3, UR5, RZ ;  /* 0x0000000503037c24 */ /* 0x000fe2000f8e02ff */
[----:B------:R-:W-:Y:S02]  /*10340*/  ULDC.64 UR4, c[0x0][0x650] ;  /* 0x0001940000047ab9 */ /* 0x000fe40000000a00 */
[----:B------:R-:W-:Y:S01]  /*10350*/  ISETP.GE.U32.AND P0, PT, R18, UR4, PT ;  /* 0x0000000412007c0c */ /* 0x000fe2000bf06070 */
[----:B------:R-:W-:Y:S02]  /*10360*/  IMAD.IADD R17, R19, 0x1, R3 ;  /* 0x0000000113117824 */ /* 0x000fe400078e0203 */
[----:B------:R-:W-:-:S03]  /*10370*/  IMAD.MOV.U32 R19, RZ, RZ, -0x1 ;  /* 0xffffffffff137424 */ /* 0x000fc600078e00ff */
[----:B------:R-:W-:-:S13]  /*10380*/  ISETP.GE.U32.AND.EX P0, PT, R17, UR5, PT, P0 ;  /* 0x0000000511007c0c */ /* 0x000fda000bf06100 */
[----:B------:R-:W-:Y:S05]  /*10390*/  @P0 BRA `(.L_x_377) ;  /* 0x0000000400700947 */ /* 0x000fea0003800000 */
[----:B01---5:R-:W0:Y:S01]  /*103a0*/  S2R R12, SR_CTAID.X ;  /* 0x00000000000c7919 */ /* 0x023e220000002500 */
[----:B------:R-:W1:Y:S01]  /*103b0*/  LDC.64 R10, c[0x0][0x628] ;  /* 0x00018a00ff0a7b82 */ /* 0x000e620000000a00 */
[----:B------:R-:W-:Y:S01]  /*103c0*/  ULDC UR4, c[0x0][0x150] ;  /* 0x0000540000047ab9 */ /* 0x000fe20000000800 */
[----:B------:R-:W-:Y:S01]  /*103d0*/  IMAD.MOV.U32 R8, RZ, RZ, R18 ;  /* 0x000000ffff087224 */ /* 0x000fe200078e0012 */
[----:B---34-:R-:W2:Y:S01]  /*103e0*/  S2R R20, SR_CTAID.Y ;  /* 0x0000000000147919 */ /* 0x018ea20000002600 */
[----:B------:R-:W-:-:S04]  /*103f0*/  IMAD.MOV.U32 R9, RZ, RZ, R17 ;  /* 0x000000ffff097224 */ /* 0x000fc800078e0011 */
[----:B------:R-:W3:Y:S08]  /*10400*/  LDC R19, c[0x0][0x144] ;  /* 0x00005100ff137b82 */ /* 0x000ef00000000800 */
[----:B------:R-:W4:Y:S08]  /*10410*/  LDC R0, c[0x0][0x630] ;  /* 0x00018c00ff007b82 */ /* 0x000f300000000800 */
[----:B------:R-:W2:Y:S01]  /*10420*/  LDC.64 R14, c[0x0][0x620] ;  /* 0x00018800ff0e7b82 */ /* 0x000ea20000000a00 */
[----:B-1----:R-:W-:-:S04]  /*10430*/  ISETP.NE.U32.AND P0, PT, R10, RZ, PT ;  /* 0x000000ff0a00720c */ /* 0x002fc80003f05070 */
[----:B------:R-:W-:Y:S02]  /*10440*/  ISETP.NE.AND.EX P0, PT, R11, RZ, PT, P0 ;  /* 0x000000ff0b00720c */ /* 0x000fe40003f05300 */
[----:B0-----:R-:W-:-:S05]  /*10450*/  I2FP.F32.U32 R3, R12 ;  /* 0x0000000c00037245 */ /* 0x001fca0000201000 */
[----:B------:R-:W-:-:S04]  /*10460*/  FMUL R3, R3, UR4 ;  /* 0x0000000403037c20 */ /* 0x000fc80008400000 */
[----:B------:R0:W1:Y:S02]  /*10470*/  F2I.U32.TRUNC.NTZ R16, R3 ;  /* 0x0000000300107305 */ /* 0x000064000020f000 */
[----:B---34-:R-:W-:Y:S05]  /*10480*/  @!P0 BRA `(.L_x_378) ;  /* 0x0000000000288947 */ /* 0x018fea0003800000 */
[----:B0-----:R-:W0:Y:S02]  /*10490*/  LDC R3, c[0x0][0x634] ;  /* 0x00018d00ff037b82 */ /* 0x001e240000000800 */
        /* <DEDUP_REMOVED lines=9> */
.L_x_378:
[----:B------:R-:W3:Y:S01]  /*10530*/  LDC.64 R26, c[0x0][0x640] ;  /* 0x00019000ff1a7b82 */ /* 0x000ee20000000a00 */
[-CC-:B------:R-:W-:Y:S01]  /*10540*/  SHF.R.U64 R13, R8, R0.reuse, R9.reuse ;  /* 0x00000000080d7219 */ /* 0x180fe20000001209 */
[----:B-1----:R-:W-:Y:S01]  /*10550*/  IMAD.MOV R7, RZ, RZ, -R16 ;  /* 0x000000ffff077224 */ /* 0x002fe200078e0a10 */
[----:B------:R-:W-:Y:S01]  /*10560*/  SHF.R.U32.HI R0, RZ, R0, R9 ;  /* 0x00000000ff007219 */ /* 0x000fe20000011609 */
[----:B------:R-:W-:Y:S01]  /*10570*/  IMAD.MOV.U32 R16, RZ, RZ, R18 ;  /* 0x000000ffff107224 */ /* 0x000fe200078e0012 */
[----:B0-----:R-:W-:Y:S01]  /*10580*/  IADD3 R3, P0, RZ, -R13, RZ ;  /* 0x8000000dff037210 */ /* 0x001fe20007f1e0ff */
[----:B------:R-:W-:Y:S01]  /*10590*/  IMAD R21, R19, R7, R12 ;  /* 0x0000000713157224 */ /* 0x000fe200078e020c */
[----:B------:R-:W-:Y:S01]  /*105a0*/  ULDC UR4, c[0x0][0x154] ;  /* 0x0000550000047ab9 */ /* 0x000fe20000000800 */
[----:B------:R-:W0:Y:S01]  /*105b0*/  LDC R6, c[0x0][0x618] ;  /* 0x00018600ff067b82 */ /* 0x000e220000000800 */
[----:B------:R-:W-:Y:S02]  /*105c0*/  IMAD.MOV.U32 R7, RZ, RZ, 0x1 ;  /* 0x00000001ff077424 */ /* 0x000fe400078e00ff */
[----:B------:R-:W-:-:S04]  /*105d0*/  IMAD.X R5, RZ, RZ, ~R0, P0 ;  /* 0x000000ffff057224 */ /* 0x000fc800000e0e00 */
[-C--:B--2---:R-:W-:Y:S01]  /*105e0*/  IMAD R0, R5, R14.reuse, RZ ;  /* 0x0000000e05007224 */ /* 0x084fe200078e02ff */
[----:B------:R-:W1:Y:S01]  /*105f0*/  LDC R8, c[0x0][0x608] ;  /* 0x00018200ff087b82 */ /* 0x000e620000000800 */
[----:B------:R-:W-:-:S04]  /*10600*/  IMAD.WIDE.U32 R4, R3, R14, R16 ;  /* 0x0000000e03047225 */ /* 0x000fc800078e0010 */
[----:B------:R-:W-:Y:S01]  /*10610*/  IMAD R3, R3, R15, R0 ;  /* 0x0000000f03037224 */ /* 0x000fe200078e0200 */
[----:B------:R-:W-:Y:S02]  /*10620*/  I2FP.F32.U32 R0, R20 ;  /* 0x0000001400007245 */ /* 0x000fe40000201000 */
[----:B------:R-:W2:Y:S01]  /*10630*/  LDC R22, c[0x0][0x658] ;  /* 0x00019600ff167b82 */ /* 0x000ea20000000800 */
[----:B------:R-:W-:Y:S01]  /*10640*/  IMAD.IADD R3, R5, 0x1, R3 ;  /* 0x0000000105037824 */ /* 0x000fe200078e0203 */
[----:B---3--:R-:W-:Y:S01]  /*10650*/  ISETP.NE.U32.AND P0, PT, R26, RZ, PT ;  /* 0x000000ff1a00720c */ /* 0x008fe20003f05070 */
[----:B------:R-:W-:Y:S01]  /*10660*/  FMUL R0, R0, UR4 ;  /* 0x0000000400007c20 */ /* 0x000fe20008400000 */
[----:B------:R-:W-:Y:S02]  /*10670*/  IMAD.MOV.U32 R5, RZ, RZ, -0x1 ;  /* 0xffffffffff057424 */ /* 0x000fe400078e00ff */
[----:B------:R-:W-:Y:S01]  /*10680*/  ISETP.NE.AND.EX P0, PT, R27, RZ, PT, P0 ;  /* 0x000000ff1b00720c */ /* 0x000fe20003f05300 */
[----:B------:R3:W4:Y:S01]  /*10690*/  F2I.U32.TRUNC.NTZ R15, R0 ;  /* 0x00000000000f7305 */ /* 0x000722000020f000 */
[----:B------:R-:W3:Y:S01]  /*106a0*/  LDC R19, c[0x0][0x148] ;  /* 0x00005200ff137b82 */ /* 0x000ee20000000800 */
[----:B0-----:R-:W-:-:S02]  /*106b0*/  SHF.R.U64 R12, R4, R6, R3 ;  /* 0x00000006040c7219 */ /* 0x001fc40000001203 */
[----:B------:R-:W-:-:S05]  /*106c0*/  SHF.R.U32.HI R3, RZ, R6, R3 ;  /* 0x00000006ff037219 */ /* 0x000fca0000011603 */
[----:B------:R-:W0:Y:S01]  /*106d0*/  LDC R16, c[0x0][0x600] ;  /* 0x00018000ff107b82 */ /* 0x000e220000000800 */
[-CC-:B-1----:R-:W-:Y:S02]  /*106e0*/  SHF.R.U64 R10, R12, R8.reuse, R3.reuse ;  /* 0x000000080c0a7219 */ /* 0x182fe40000001203 */
[----:B------:R-:W-:-:S05]  /*106f0*/  SHF.R.U32.HI R3, RZ, R8, R3 ;  /* 0x00000008ff037219 */ /* 0x000fca0000011603 */
[----:B------:R-:W1:Y:S01]  /*10700*/  LDC R24, c[0x0][0x648] ;  /* 0x00019200ff187b82 */ /* 0x000e620000000800 */
[-C--:B--2---:R-:W-:Y:S02]  /*10710*/  SHF.L.U32 R4, R5, R22.reuse, RZ ;  /* 0x0000001605047219 */ /* 0x084fe400000006ff */
[-CC-:B------:R-:W-:Y:S02]  /*10720*/  SHF.R.U64 R14, R10, R22.reuse, R3.reuse ;  /* 0x000000160a0e7219 */ /* 0x180fe40000001203 */
[----:B------:R-:W-:Y:S02]  /*10730*/  SHF.R.U32.HI R5, RZ, R22, R3 ;  /* 0x00000016ff057219 */ /* 0x000fe40000011603 */
[----:B------:R-:W-:Y:S01]  /*10740*/  LOP3.LUT R25, RZ, R4, RZ, 0x33, !PT ;  /* 0x00000004ff197212 */ /* 0x000fe200078e33ff */
[----:B------:R-:W2:Y:S01]  /*10750*/  LDC R28, c[0x0][0x638] ;  /* 0x00018e00ff1c7b82 */ /* 0x000ea20000000800 */
[----:B------:R-:W-:Y:S01]  /*10760*/  SHF.L.U32 R22, R7, R22, RZ ;  /* 0x0000001607167219 */ /* 0x000fe200000006ff */
[----:B------:R-:W-:-:S06]  /*10770*/  IMAD.MOV.U32 R4, RZ, RZ, R14 ;  /* 0x000000ffff047224 */ /* 0x000fcc00078e000e */
[----:B------:R-:W0:Y:S01]  /*10780*/  LDC R29, c[0x0][0x610] ;  /* 0x00018400ff1d7b82 */ /* 0x000e220000000800 */
[----:B----4-:R-:W-:Y:S05]  /*10790*/  @!P0 BRA `(.L_x_379) ;  /* 0x0000000000288947 */ /* 0x010fea0003800000 */
[----:B------:R-:W4:Y:S02]  /*107a0*/  LDC R3, c[0x0][0x64c] ;  /* 0x00019300ff037b82 */ /* 0x000f240000000800 */
[----:B----4-:R-:W-:-:S05]  /*107b0*/  IADD3 R3, P0, R14, R3, RZ ;  /* 0x000000030e037210 */ /* 0x010fca0007f1e0ff */
        /* <DEDUP_REMOVED lines=8> */
.L_x_379:
[----:B------:R-:W4:Y:S01]  /*10840*/  LDC R3, c[0x0][0x65c] ;  /* 0x00019700ff037b82 */ /* 0x000f220000000800 */
[----:B-1-3--:R-:W-:Y:S01]  /*10850*/  SHF.R.U64 R0, R4, R24, R5 ;  /* 0x0000001804007219 */ /* 0x00afe20000001205 */
[----:B0-----:R-:W-:Y:S01]  /*10860*/  VIADD R7, R16, 0xffffffff ;  /* 0xffffffff10077836 */ /* 0x001fe20000000000 */
[----:B------:R-:W-:Y:S01]  /*10870*/  LOP3.LUT R5, R10, R25, RZ, 0xc0, !PT ;  /* 0x000000190a057212 */ /* 0x000fe200078ec0ff */
[----:B------:R-:W-:Y:S02]  /*10880*/  IMAD.MOV R15, RZ, RZ, -R15 ;  /* 0x000000ffff0f7224 */ /* 0x000fe400078e0a0f */
[----:B------:R-:W-:Y:S02]  /*10890*/  IMAD.MOV.U32 R4, RZ, RZ, 0x1 ;  /* 0x00000001ff047424 */ /* 0x000fe400078e00ff */
[----:B------:R-:W-:Y:S01]  /*108a0*/  IMAD R22, R22, R0, R5 ;  /* 0x0000000016167224 */ /* 0x000fe200078e0205 */
[----:B------:R-:W-:Y:S02]  /*108b0*/  LOP3.LUT R5, R12, R7, RZ, 0xc0, !PT ;  /* 0x000000070c057212 */ /* 0x000fe400078ec0ff */
[----:B----4-:R-:W-:Y:S01]  /*108c0*/  ISETP.NE.AND P0, PT, R3, 0x1, PT ;  /* 0x000000010300780c */ /* 0x010fe20003f05270 */
[----:B------:R-:W-:-:S04]  /*108d0*/  IMAD.MOV R3, RZ, RZ, -R0 ;  /* 0x000000ffff037224 */ /* 0x000fc800078e0a00 */
[----:B--2---:R-:W-:-:S04]  /*108e0*/  IMAD R0, R3, R28, R14 ;  /* 0x0000001c03007224 */ /* 0x004fc800078e020e */
[----:B------:R-:W-:Y:S01]  /*108f0*/  IMAD R3, R0, R16, R5 ;  /* 0x0000001000037224 */ /* 0x000fe200078e0205 */
[----:B------:R-:W-:Y:S01]  /*10900*/  PRMT R0, R4, 0x7610, R0 ;  /* 0x0000761004007816 */ /* 0x000fe20000000000 */
[----:B------:R-:W-:Y:S02]  /*10910*/  IMAD.MOV.U32 R16, RZ, RZ, R13 ;  /* 0x000000ffff107224 */ /* 0x000fe400078e000d */
[----:B------:R-:W-:-:S04]  /*10920*/  @P0 IMAD R21, R19, R15, R20 ;  /* 0x0000000f13150224 */ /* 0x000fc800078e0214 */
[----:B------:R-:W-:-:S05]  /*10930*/  IMAD R22, R22, R29, R21 ;  /* 0x0000001d16167224 */ /* 0x000fca00078e0215 */
[----:B------:R-:W-:Y:S02]  /*10940*/  SEL R19, R3, R22, !P0 ;  /* 0x0000001603137207 */ /* 0x000fe40004000000 */
[----:B------:R-:W-:-:S07]  /*10950*/  SEL R22, R22, R3, !P0 ;  /* 0x0000000316167207 */ /* 0x000fce0004000000 */
.L_x_377:
[----:B------:R-:W-:-:S13]  /*10960*/  LOP3.LUT P0, RZ, R0, 0xff, RZ, 0xc0, !PT ;  /* 0x000000ff00ff7812 */ /* 0x000fda000780c0ff */
[----:B------:R-:W-:Y:S05]  /*10970*/  @P0 BRA `(.L_x_380) ;  /* 0xffffff0400700947 */ /* 0x000fea000383ffff */
[----:B------:R-:W-:Y:S05]  /*10980*/  EXIT ;  /* 0x000000000000794d */ /* 0x000fea0003800000 */
.L_x_3:
[----:B0-----:R-:W-:Y:S01]  /*10990*/  ULDC.64 UR4, c[0x0][0x650] ;  /* 0x0001940000047ab9 */ /* 0x001fe20000000a00 */
        /* <DEDUP_REMOVED lines=25> */
.L_x_382:
[--C-:B------:R-:W-:Y:S01]  /*10b30*/  SHF.R.U64 R12, R10, R14, R11.reuse ;  /* 0x0000000e0a0c7219 */ /* 0x100fe2000000120b */
[----:B------:R-:W0:Y:S01]  /*10b40*/  LDC R22, c[0x0][0x618] ;  /* 0x00018600ff167b82 */ /* 0x000e220000000800 */
[----:B------:R-:W-:Y:S01]  /*10b50*/  I2FP.F32.U32 R6, R4 ;  /* 0x0000000400067245 */ /* 0x000fe20000201000 */
[----:B------:R-:W-:Y:S01]  /*10b60*/  ULDC UR4, c[0x0][0x150] ;  /* 0x0000540000047ab9 */ /* 0x000fe20000000800 */
[----:B------:R-:W-:Y:S01]  /*10b70*/  SHF.R.U32.HI R5, RZ, R14, R11 ;  /* 0x0000000eff057219 */ /* 0x000fe2000001160b */
[----:B------:R-:W-:Y:S01]  /*10b80*/  IMAD.MOV.U32 R16, RZ, RZ, R18 ;  /* 0x000000ffff107224 */ /* 0x000fe200078e0012 */
[----:B------:R-:W-:Y:S01]  /*10b90*/  IADD3 R9, P0, RZ, -R12, RZ ;  /* 0x8000000cff097210 */ /* 0x000fe20007f1e0ff */
[----:B------:R-:W-:Y:S01]  /*10ba0*/  FMUL R11, R6, UR4 ;  /* 0x00000004060b7c20 */ /* 0x000fe20008400000 */
[----:B------:R-:W-:Y:S01]  /*10bb0*/  ULDC UR4, c[0x0][0x154] ;  /* 0x0000550000047ab9 */ /* 0x000fe20000000800 */
[----:B------:R-:W1:Y:S02]  /*10bc0*/  LDC.64 R24, c[0x0][0x640] ;  /* 0x00019000ff187b82 */ /* 0x000e640000000a00 */
[----:B------:R-:W-:-:S02]  /*10bd0*/  IMAD.X R5, RZ, RZ, ~R5, P0 ;  /* 0x000000ffff057224 */ /* 0x000fc400000e0e05 */
[----:B------:R-:W2:Y:S01]  /*10be0*/  F2I.U32.TRUNC.NTZ R11, R11 ;  /* 0x0000000b000b7305 */ /* 0x000ea2000020f000 */
[----:B------:R-:W-:-:S03]  /*10bf0*/  IMAD.WIDE.U32 R6, R9, R20, R16 ;  /* 0x0000001409067225 */ /* 0x000fc600078e0010 */
[----:B------:R-:W3:Y:S01]  /*10c00*/  LDC R13, c[0x0][0x144] ;  /* 0x00005100ff0d7b82 */ /* 0x000ee20000000800 */
[----:B------:R-:W-:-:S04]  /*10c10*/  IMAD R8, R5, R20, RZ ;  /* 0x0000001405087224 */ /* 0x000fc800078e02ff */
[----:B------:R-:W-:Y:S02]  /*10c20*/  IMAD R5, R9, R21, R8 ;  /* 0x0000001509057224 */ /* 0x000fe400078e0208 */
[----:B------:R-:W-:Y:S01]  /*10c30*/  IMAD.MOV.U32 R8, RZ, RZ, -0x1 ;  /* 0xffffffffff087424 */ /* 0x000fe200078e00ff */
[----:B------:R-:W4:Y:S01]  /*10c40*/  LDC R14, c[0x0][0x608] ;  /* 0x00018200ff0e7b82 */ /* 0x000f220000000800 */
[----:B------:R-:W-:Y:S01]  /*10c50*/  IMAD.IADD R5, R7, 0x1, R5 ;  /* 0x0000000107057824 */ /* 0x000fe200078e0205 */
[----:B------:R-:W-:-:S04]  /*10c60*/  I2FP.F32.U32 R7, R3 ;  /* 0x0000000300077245 */ /* 0x000fc80000201000 */
[-C--:B0-----:R-:W-:Y:S01]  /*10c70*/  SHF.R.U64 R10, R6, R22.reuse, R5 ;  /* 0x00000016060a7219 */ /* 0x081fe20000001205 */
[----:B--2---:R-:W-:Y:S01]  /*10c80*/  IMAD.MOV R6, RZ, RZ, -R11 ;  /* 0x000000ffff067224 */ /* 0x004fe200078e0a0b */
[----:B------:R-:W0:Y:S01]  /*10c90*/  LDC R9, c[0x0][0x658] ;  /* 0x00019600ff097b82 */ /* 0x000e220000000800 */
[----:B-1----:R-:W-:Y:S01]  /*10ca0*/  ISETP.NE.U32.AND P0, PT, R24, RZ, PT ;  /* 0x000000ff1800720c */ /* 0x002fe20003f05070 */
[----:B------:R-:W-:Y:S01]  /*10cb0*/  FMUL R7, R7, UR4 ;  /* 0x0000000407077c20 */ /* 0x000fe20008400000 */
[----:B------:R-:W-:Y:S02]  /*10cc0*/  SHF.R.U32.HI R5, RZ, R22, R5 ;  /* 0x00000016ff057219 */ /* 0x000fe40000011605 */
[----:B------:R-:W-:-:S03]  /*10cd0*/  ISETP.NE.AND.EX P0, PT, R25, RZ, PT, P0 ;  /* 0x000000ff1900720c */ /* 0x000fc60003f05300 */
[----:B------:R-:W1:Y:S01]  /*10ce0*/  LDC R16, c[0x0][0x148] ;  /* 0x00005200ff107b82 */ /* 0x000e620000000800 */
[----:B---3--:R-:W-:Y:S02]  /*10cf0*/  IMAD R21, R13, R6, R4 ;  /* 0x000000060d157224 */ /* 0x008fe400078e0204 */
[----:B------:R-:W-:-:S05]  /*10d00*/  IMAD.MOV.U32 R6, RZ, RZ, 0x1 ;  /* 0x00000001ff067424 */ /* 0x000fca00078e00ff */
[----:B------:R-:W2:Y:S01]  /*10d10*/  LDC R19, c[0x0][0x600] ;  /* 0x00018000ff137b82 */ /* 0x000ea20000000800 */
[-CC-:B----4-:R-:W-:Y:S02]  /*10d20*/  SHF.R.U64 R13, R10, R14.reuse, R5.reuse ;  /* 0x0000000e0a0d7219 */ /* 0x190fe40000001205 */
[----:B------:R-:W-:Y:S02]  /*10d30*/  SHF.R.U32.HI R4, RZ, R14, R5 ;  /* 0x0000000eff047219 */ /* 0x000fe40000011605 */
[----:B------:R3:W4:Y:S03]  /*10d40*/  F2I.U32.TRUNC.NTZ R14, R7 ;  /* 0x00000007000e7305 */ /* 0x000726000020f000 */
[----:B------:R-:W1:Y:S01]  /*10d50*/  LDC R20, c[0x0][0x648] ;  /* 0x00019200ff147b82 */ /* 0x000e620000000800 */
[-C--:B0-----:R-:W-:Y:S02]  /*10d60*/  SHF.R.U64 R15, R13, R9.reuse, R4 ;  /* 0x000000090d0f7219 */ /* 0x081fe40000001204 */
[----:B------:R-:W-:-:S02]  /*10d70*/  SHF.L.U32 R8, R8, R9, RZ ;  /* 0x0000000908087219 */ /* 0x000fc400000006ff */
[-C--:B------:R-:W-:Y:S01]  /*10d80*/  SHF.R.U32.HI R5, RZ, R9.reuse, R4 ;  /* 0x00000009ff057219 */ /* 0x080fe20000011604 */
[----:B------:R-:W-:Y:S01]  /*10d90*/  IMAD.MOV.U32 R4, RZ, RZ, R15 ;  /* 0x000000ffff047224 */ /* 0x000fe200078e000f */
[----:B------:R-:W-:Y:S01]  /*10da0*/  SHF.L.U32 R22, R6, R9, RZ ;  /* 0x0000000906167219 */ /* 0x000fe200000006ff */
[----:B------:R-:W0:Y:S01]  /*10db0*/  LDC R23, c[0x0][0x638] ;  /* 0x00018e00ff177b82 */ /* 0x000e220000000800 */
[----:B------:R-:W-:-:S07]  /*10dc0*/  LOP3.LUT R26, RZ, R8, RZ, 0x33, !PT ;  /* 0x00000008ff1a7212 */ /* 0x000fce00078e33ff */
        /* <DEDUP_REMOVED lines=12> */
.L_x_383:
[----:B------:R-:W3:Y:S01]  /*10e90*/  LDC R6, c[0x0][0x65c] ;  /* 0x00019700ff067b82 */ /* 0x000ee20000000800 */
[----:B-1----:R-:W-:Y:S01]  /*10ea0*/  SHF.R.U64 R5, R4, R20, R5 ;  /* 0x0000001404057219 */ /* 0x002fe20000001205 */
[----:B--2---:R-:W-:Y:S01]  /*10eb0*/  VIADD R7, R19, 0xffffffff ;  /* 0xffffffff13077836 */ /* 0x004fe20000000000 */
[----:B------:R-:W-:Y:S01]  /*10ec0*/  LOP3.LUT R4, R13, R26, RZ, 0xc0, !PT ;  /* 0x0000001a0d047212 */ /* 0x000fe200078ec0ff */
[----:B------:R-:W-:Y:S02]  /*10ed0*/  IMAD.MOV R14, RZ, RZ, -R14 ;  /* 0x000000ffff0e7224 */ /* 0x000fe400078e0a0e */
[----:B------:R-:W-:Y:S01]  /*10ee0*/  IMAD.MOV.U32 R8, RZ, RZ, R12 ;  /* 0x000000ffff087224 */ /* 0x000fe200078e000c */
[----:B------:R-:W-:Y:S01]  /*10ef0*/  LOP3.LUT R10, R10, R7, RZ, 0xc0, !PT ;  /* 0x000000070a0a7212 */ /* 0x000fe200078ec0ff */
[----:B------:R-:W-:Y:S01]  /*10f00*/  IMAD R4, R22, R5, R4 ;  /* 0x0000000516047224 */ /* 0x000fe200078e0204 */
[----:B---3--:R-:W-:Y:S01]  /*10f10*/  ISETP.NE.AND P0, PT, R6, 0x1, PT ;  /* 0x000000010600780c */ /* 0x008fe20003f05270 */
[----:B------:R-:W-:-:S12]  /*10f20*/  IMAD.MOV R6, RZ, RZ, -R5 ;  /* 0x000000ffff067224 */ /* 0x000fd800078e0a05 */
[----:B------:R-:W-:Y:S02]  /*10f30*/  @P0 IMAD R21, R16, R14, R3 ;  /* 0x0000000e10150224 */ /* 0x000fe400078e0203 */
[----:B0-----:R-:W-:Y:S02]  /*10f40*/  IMAD R3, R6, R23, R15 ;  /* 0x0000001706037224 */ /* 0x001fe400078e020f */
[----:B------:R-:W-:Y:S02]  /*10f50*/  IMAD R7, R4, R27, R21 ;  /* 0x0000001b04077224 */ /* 0x000fe400078e0215 */
[----:B------:R-:W-:Y:S02]  /*10f60*/  IMAD R4, R3, R19, R10 ;  /* 0x0000001303047224 */ /* 0x000fe400078e020a */
[----:B------:R-:W-:-:S03]  /*10f70*/  IMAD.MOV.U32 R6, RZ, RZ, 0x1 ;  /* 0x00000001ff067424 */ /* 0x000fc600078e00ff */
[----:B------:R-:W-:Y:S02]  /*10f80*/  SEL R9, R4, R7, !P0 ;  /* 0x0000000704097207 */ /* 0x000fe40004000000 */
[----:B------:R-:W-:-:S07]  /*10f90*/  SEL R7, R7, R4, !P0 ;  /* 0x0000000407077207 */ /* 0x000fce0004000000 */
.L_x_381:
[----:B------:R-:W-:-:S08]  /*10fa0*/  NOP ;  /* 0x0000000000007918 */ /* 0x000fd00000000000 */
[----:B------:R-:W0:-:S00]  /*10fb0*/  USETMAXREG.DEALLOC.CTAPOOL 0x28 ;  /* 0x00000028000079c8 */ /* 0x000e0000080e0500 */
[----:B0-----:R-:W-:-:S13]  /*10fc0*/  ISETP.NE.AND P0, PT, R0, RZ, PT ;  /* 0x000000ff0000720c */ /* 0x001fda0003f05270 */
[----:B------:R-:W-:Y:S05]  /*10fd0*/  @P0 EXIT ;  /* 0x000000000000094d */ /* 0x000fea0003800000 */
[----:B------:R-:W-:Y:S01]  /*10fe0*/  LOP3.LUT P0, RZ, R6, 0xff, RZ, 0xc0, !PT ;  /* 0x000000ff06ff7812 */ /* 0x000fe2000780c0ff */
[----:B------:R-:W-:Y:S02]  /*10ff0*/  IMAD.MOV.U32 R3, RZ, RZ, 0x1 ;  /* 0x00000001ff037424 */ /* 0x000fe400078e00ff */
[----:B------:R-:W-:-:S10]  /*11000*/  IMAD.MOV.U32 R0, RZ, RZ, RZ ;  /* 0x000000ffff007224 */ /* 0x000fd400078e00ff */
[----:B------:R-:W-:Y:S05]  /*11010*/  @!P0 BRA `(.L_x_384) ;  /* 0x0000000c00448947 */ /* 0x000fea0003800000 */
[----:B------:R-:W0:Y:S01]  /*11020*/  LDC R0, c[0x0][0x28c] ;  /* 0x0000a300ff007b82 */ /* 0x000e220000000800 */
[----:B------:R-:W1:Y:S01]  /*11030*/  S2R R4, SR_TID.X ;  /* 0x0000000000047919 */ /* 0x000e620000002100 */
[----:B------:R-:W-:Y:S01]  /*11040*/  ULDC UR5, c[0x0][0x600] ;  /* 0x0001800000057ab9 */ /* 0x000fe20000000800 */
[----:B------:R-:W-:Y:S01]  /*11050*/  ULDC UR4, c[0x0][0xc] ;  /* 0x0000030000047ab9 */ /* 0x000fe20000000800 */
[----:B------:R-:W-:Y:S01]  /*11060*/  UIADD3 UR16, UR5, -0x1, URZ ;  /* 0xffffffff05107890 */ /* 0x000fe2000fffe03f */
[----:B------:R-:W-:Y:S01]  /*11070*/  BSSY B0, `(.L_x_384) ;  /* 0x00000cb000007945 */ /* 0x000fe20003800000 */
[----:B------:R-:W-:Y:S01]  /*11080*/  ULDC UR6, c[0x0][0x658] ;  /* 0x0001960000067ab9 */ /* 0x000fe20000000800 */
[----:B------:R-:W-:Y:S01]  /*11090*/  ULDC UR5, c[0x0][0x10] ;  /* 0x0000040000057ab9 */ /* 0x000fe20000000800 */
[----:B------:R-:W-:Y:S01]  /*110a0*/  UMOV UR7, 0xffffffff ;  /* 0xffffffff00077882 */ /* 0x000fe20000000000 */
[----:B------:R-:W-:Y:S01]  /*110b0*/  UMOV UR8, 0x1 ;  /* 0x0000000100087882 */ /* 0x000fe20000000000 */
[----:B------:R-:W-:Y:S01]  /*110c0*/  UIMAD.WIDE.U32 UR4, UR4, UR5, URZ ;  /* 0x00000005040472a5 */ /* 0x000fe2000f8e003f */
[----:B------:R-:W-:Y:S01]  /*110d0*/  IMAD.MOV.U32 R11, RZ, RZ, 0x1 ;  /* 0x00000001ff0b7424 */ /* 0x000fe200078e00ff */
[----:B------:R-:W-:Y:S01]  /*110e0*/  USHF.L.U32 UR7, UR7, UR6, URZ ;  /* 0x0000000607077299 */ /* 0x000fe2000800063f */
[----:B------:R-:W-:Y:S01]  /*110f0*/  LOP3.LUT R16, R2, 0x2, RZ, 0xfc, !PT ;  /* 0x0000000202107812 */ /* 0x000fe200078efcff */
[----:B------:R-:W-:-:S02]  /*11100*/  USHF.L.U32 UR18, UR8, UR6, URZ ;  /* 0x0000000608127299 */ /* 0x000fc4000800063f */
[----:B------:R-:W-:Y:S01]  /*11110*/  ULOP3.LUT UR17, URZ, UR7, URZ, 0x33, !UPT ;  /* 0x000000073f117292 */ /* 0x000fe2000f8e333f */
[----:B------:R-:W-:Y:S01]  /*11120*/  ULDC UR6, c[0x0][0x14] ;  /* 0x0000050000067ab9 */ /* 0x000fe20000000800 */
[----:B------:R-:W-:Y:S01]  /*11130*/  ULDC.64 UR22, c[0x0][0x198] ;  /* 0x0000660000167ab9 */ /* 0x000fe20000000a00 */
[----:B------:R-:W-:Y:S02]  /*11140*/  UIMAD.WIDE.U32 UR20, UR4, UR6, URZ ;  /* 0x00000006041472a5 */ /* 0x000fe4000f8e003f */
[----:B------:R-:W-:Y:S01]  /*11150*/  UIMAD UR13, UR5, UR6, URZ ;  /* 0x00000006050d72a4 */ /* 0x000fe2000f8e023f */
[----:B0-----:R-:W-:-:S03]  /*11160*/  VIADD R0, R0, 0x3f ;  /* 0x0000003f00007836 */ /* 0x001fc60000000000 */
[----:B------:R-:W-:Y:S02]  /*11170*/  UIADD3 UR13, UR21, UR13, URZ ;  /* 0x0000000d150d7290 */ /* 0x000fe4000fffe03f */
[----:B------:R-:W-:-:S04]  /*11180*/  SHF.R.S32.HI R3, RZ, 0x1f, R0 ;  /* 0x0000001fff037819 */ /* 0x000fc80000011400 */
[----:B------:R-:W-:Y:S01]  /*11190*/  LEA.HI R3, R3, R0, RZ, 0x6 ;  /* 0x0000000003037211 */ /* 0x000fe200078f30ff */
[----:B------:R-:W-:Y:S01]  /*111a0*/  IMAD.MOV.U32 R0, RZ, RZ, RZ ;  /* 0x000000ffff007224 */ /* 0x000fe200078e00ff */
[C---:B-1----:R-:W-:Y:S02]  /*111b0*/  LOP3.LUT P2, RZ, R4.reuse, 0x7f, RZ, 0xc0, !PT ;  /* 0x0000007f04ff7812 */ /* 0x042fe4000784c0ff */
[----:B------:R-:W-:Y:S01]  /*111c0*/  SHF.R.S32.HI R13, RZ, 0x6, R3 ;  /* 0x00000006ff0d7819 */ /* 0x000fe20000011403 */
[----:B------:R-:W-:Y:S01]  /*111d0*/  IMAD.MOV.U32 R3, RZ, RZ, 0x1 ;  /* 0x00000001ff037424 */ /* 0x000fe200078e00ff */
[----:B------:R-:W-:-:S03]  /*111e0*/  LOP3.LUT P0, RZ, R4, 0x1f, RZ, 0xc0, !PT ;  /* 0x0000001f04ff7812 */ /* 0x000fc6000780c0ff */
[----:B------:R-:W-:Y:S01]  /*111f0*/  VIADD R10, R13, 0x1 ;  /* 0x000000010d0a7836 */ /* 0x000fe20000000000 */
[----:B------:R-:W-:-:S13]  /*11200*/  PLOP3.LUT P0, PT, P0, P2, PT, 0x8a, 0x0 ;  /* 0x000000000000781c */ /* 0x000fda0000705172 */
.L_x_396:
[----:B------:R-:W-:-:S03]  /*11210*/  UMOV UR4, 0xffffffff ;  /* 0xffffffff00047882 */ /* 0x000fc60000000000 */
[----:B------:R-:W-:Y:S05]  /*11220*/  BRA.DIV UR4, `(.L_x_385) ;  /* 0x0000000e04ac7947 */ /* 0x000fea000b800000 */
[----:B------:R-:W-:-:S13]  /*11230*/  ELECT P6, URZ, PT ;  /* 0x00000000003f782f */ /* 0x000fda00038c0000 */
.L_x_407:
[----:B------:R-:W0:Y:S01]  /*11240*/  LDC R4, c[0x0][0x28c] ;  /* 0x0000a300ff047b82 */ /* 0x000e220000000800 */
[----:B------:R-:W-:Y:S01]  /*11250*/  BSSY B1, `(.L_x_386) ;  /* 0x0000037000017945 */ /* 0x000fe20003800000 */
[----:B0-----:R-:W-:-:S13]  /*11260*/  ISETP.LT.OR P6, PT, R4, 0x1, !P6 ;  /* 0x000000010400780c */ /* 0x001fda00077c1670 */
[----:B------:R-:W-:Y:S05]  /*11270*/  @P6 BRA `(.L_x_387) ;  /* 0x0000000000d06947 */ /* 0x000fea0003800000 */
[----:B------:R-:W-:Y:S02]  /*11280*/  IMAD R14, R9, 0xb0, RZ ;  /* 0x000000b0090e7824 */ /* 0x000fe400078e02ff */
[----:B------:R-:W-:Y:S02]  /*11290*/  IMAD.SHL.U32 R15, R7, 0x100, RZ ;  /* 0x00000100070f7824 */ /* 0x000fe400078e00ff */
[----:B------:R-:W-:Y:S02]  /*112a0*/  IMAD.MOV.U32 R20, RZ, RZ, RZ ;  /* 0x000000ffff147224 */ /* 0x000fe400078e00ff */
[----:B------:R-:W-:Y:S02]  /*112b0*/  IMAD.MOV.U32 R4, RZ, RZ, R10 ;  /* 0x000000ffff047224 */ /* 0x000fe400078e000a */
[----:B------:R-:W-:Y:S02]  /*112c0*/  IMAD.MOV.U32 R5, RZ, RZ, R3 ;  /* 0x000000ffff057224 */ /* 0x000fe400078e0003 */
[----:B------:R-:W-:-:S07]  /*112d0*/  IMAD.MOV.U32 R6, RZ, RZ, R0 ;  /* 0x000000ffff067224 */ /* 0x000fce00078e0000 */
.L_x_391:
[----:B------:R-:W0:Y:S01]  /*112e0*/  S2R R12, SR_CgaCtaId ;  /* 0x00000000000c7919 */ /* 0x000e220000008800 */
[----:B------:R-:W-:Y:S01]  /*112f0*/  MOV R7, 0x400 ;  /* 0x0000040000077802 */ /* 0x000fe20000000f00 */
[----:B------:R-:W1:Y:S03]  /*11300*/  @!P2 LDC R9, c[0x0][0x500] ;  /* 0x00014000ff09ab82 */ /* 0x000e660000000800 */
[----:B0-----:R-:W-:Y:S02]  /*11310*/  LEA R19, R12, R7, 0x18 ;  /* 0x000000070c137211 */ /* 0x001fe400078ec0ff */
[----:B------:R-:W-:-:S03]  /*11320*/  SHF.L.U32 R7, R5, 0x1f, RZ ;  /* 0x0000001f05077819 */ /* 0x000fc600000006ff */
[----:B------:R-:W-:-:S04]  /*11330*/  IMAD R12, R6, 0x8, R19 ;  /* 0x00000008060c7824 */ /* 0x000fc800078e0213 */
[----:B------:R-:W0:Y:S02]  /*11340*/  SYNCS.PHASECHK.TRANS64.TRYWAIT P1, [R12+URZ+0x20], R7 ;  /* 0x000020070c0075a7 */ /* 0x000e24000802017f */
[----:B01----:R-:W-:Y:S05]  /*11350*/  @!P1 BRA `(.L_x_388) ;  /* 0x0000000c00809947 */ /* 0x003fea0003800000 */
.L_x_408:
[----:B0-----:R-:W-:Y:S01]  /*11360*/  PRMT R7, R16, 0x9910, RZ ;  /* 0x0000991010077816 */ /* 0x001fe200000000ff */
[----:B------:R0:W-:Y:S03]  /*11370*/  @!P2 SYNCS.ARRIVE.TRANS64 RZ, [R12+URZ], R9 ;  /* 0x000000090cffa9a7 */ /* 0x0001e6000800003f */
[----:B------:R-:W-:-:S13]  /*11380*/  ISETP.NE.AND P1, PT, R7, 0x2, PT ;  /* 0x000000020700780c */ /* 0x000fda0003f25270 */
[----:B0-----:R-:W-:Y:S05]  /*11390*/  @P1 BRA `(.L_x_389) ;  /* 0x0000000000041947 */ /* 0x001fea0003800000 */
[----:B------:R-:W-:Y:S01]  /*113a0*/  BPT.TRAP 0x1 ;  /* 0x000000040000795c */ /* 0x000fe20000300000 */
.L_x_389:
[----:B------:R-:W-:Y:S05]  /*113b0*/  @P0 BRA `(.L_x_390) ;  /* 0x0000000000040947 */ /* 0x000fea0003800000 */
[----:B------:R-:W-:Y:S01]  /*113c0*/  BPT.TRAP 0x1 ;  /* 0x000000040000795c */ /* 0x000fe20000300000 */
.L_x_390:
[--C-:B------:R-:W-:Y:S01]  /*113d0*/  IMAD R7, R6, 0x8000, R19.reuse ;  /* 0x0000800006077824 */ /* 0x100fe200078e0213 */
[----:B------:R-:W-:Y:S01]  /*113e0*/  R2UR UR9, R12 ;  /* 0x000000000c0972ca */ /* 0x000fe200000e0000 */
[----:B------:R-:W-:Y:S01]  /*113f0*/  IMAD R19, R6, 0x5800, R19 ;  /* 0x0000580006137824 */ /* 0x000fe200078e0213 */
[----:B------:R-:W-:Y:S01]  /*11400*/  UIADD3 UR4, UP0, UR22, 0xf0, URZ ;  /* 0x000000f016047890 */ /* 0x000fe2000ff1e03f */
[----:B------:R-:W-:Y:S01]  /*11410*/  VIADD R4, R4, 0xffffffff ;  /* 0xffffffff04047836 */ /* 0x000fe20000000000 */
[----:B------:R-:W-:Y:S01]  /*11420*/  R2UR UR5, R7 ;  /* 0x00000000070572ca */ /* 0x000fe200000e0000 */
[----:B------:R-:W-:Y:S01]  /*11430*/  UIADD3 UR24, UP1, UR22, 0x1f0, URZ ;  /* 0x000001f016187890 */ /* 0x000fe2000ff3e03f */
[----:B------:R-:W-:Y:S01]  /*11440*/  R2UR UR8, R19 ;  /* 0x00000000130872ca */ /* 0x000fe200000e0000 */
[----:B------:R-:W-:Y:S01]  /*11450*/  VIADD R6, R6, 0x1 ;  /* 0x0000000106067836 */ /* 0x000fe20000000000 */
[----:B------:R-:W-:Y:S01]  /*11460*/  R2UR UR11, R15 ;  /* 0x000000000f0b72ca */ /* 0x000fe200000e0000 */
[----:B------:R-:W-:Y:S01]  /*11470*/  UIADD3.X UR25, URZ, UR23, URZ, UP1, !UPT ;  /* 0x000000173f197290 */ /* 0x000fe20008ffe43f */
[----:B------:R-:W-:Y:S01]  /*11480*/  R2UR UR10, R20 ;  /* 0x00000000140a72ca */ /* 0x000fe200000e0000 */
[----:B------:R-:W-:Y:S01]  /*11490*/  UMOV UR6, 0x0 ;  /* 0x0000000000067882 */ /* 0x000fe20000000000 */
[----:B------:R-:W-:Y:S01]  /*114a0*/  R2UR UR12, R8 ;  /* 0x00000000080c72ca */ /* 0x000fe200000e0000 */
[----:B------:R-:W-:Y:S01]  /*114b0*/  UMOV UR7, 0x10000000 ;  /* 0x1000000000077882 */ /* 0x000fe20000000000 */
[----:B------:R-:W-:Y:S01]  /*114c0*/  R2UR UR19, R14 ;  /* 0x000000000e1372ca */ /* 0x000fe200000e0000 */
[----:B------:R-:W-:Y:S01]  /*114d0*/  VIADD R20, R20, 0x40 ;  /* 0x0000004014147836 */ /* 0x000fe20000000000 */
[----:B------:R-:W-:Y:S01]  /*114e0*/  ISETP.GT.AND P3, PT, R4, 0x1, PT ;  /* 0x000000010400780c */ /* 0x000fe20003f64270 */
[----:B------:R-:W-:Y:S01]  /*114f0*/  UIADD3 UR14, UR5, 0x100, URZ ;  /* 0x00000100050e7890 */ /* 0x000fe2000fffe03f */
[----:B------:R-:W-:Y:S01]  /*11500*/  ISETP.NE.AND P1, PT, R6, 0x4, PT ;  /* 0x000000040600780c */ /* 0x000fe20003f25270 */
[----:B------:R-:W-:-:S02]  /*11510*/  UIADD3.X UR5, URZ, UR23, URZ, UP0, !UPT ;  /* 0x000000173f057290 */ /* 0x000fc400087fe43f */
[----:B------:R-:W-:Y:S01]  /*11520*/  UIADD3 UR15, UR8, 0x20100, URZ ;  /* 0x00020100080f7890 */ /* 0x000fe2000fffe03f */
[----:B------:R-:W-:Y:S02]  /*11530*/  SEL R12, RZ, 0x1, P1 ;  /* 0x00000001ff0c7807 */ /* 0x000fe40000800000 */
[----:B------:R-:W-:Y:S01]  /*11540*/  UMOV UR8, UR14 ;  /* 0x0000000e00087c82 */ /* 0x000fe20008000000 */
[----:B------:R-:W-:Y:S02]  /*11550*/  SEL R6, R6, RZ, P1 ;  /* 0x000000ff06067207 */ /* 0x000fe40000800000 */
[----:B------:R-:W-:Y:S01]  /*11560*/  LOP3.LUT R5, R5, R12, RZ, 0x3c, !PT ;  /* 0x0000000c05057212 */ /* 0x000fe200078e3cff */
[----:B------:R0:W-:Y:S02]  /*11570*/  UTMALDG.3D [UR8], [UR4], desc[UR6] ;  /* 0x00000608040075b4 */ /* 0x0001e40008011000 */
[----:B0-----:R-:W-:Y:S01]  /*11580*/  UMOV UR8, UR15 ;  /* 0x0000000f00087c82 */ /* 0x001fe20008000000 */
[----:B------:R-:W-:-:S02]  /*11590*/  UMOV UR11, UR19 ;  /* 0x00000013000b7c82 */ /* 0x000fc40008000000 */
[----:B------:R0:W-:Y:S02]  /*115a0*/  UTMALDG.3D [UR8], [UR24], desc[UR6] ;  /* 0x00000608180075b4 */ /* 0x0001e40008011000 */
[----:B0-----:R-:W-:Y:S05]  /*115b0*/  @P3 BRA `(.L_x_391) ;  /* 0xfffffffc00483947 */ /* 0x001fea000383ffff */
.L_x_387:
[----:B------:R-:W-:Y:S05]  /*115c0*/  BSYNC B1 ;  /* 0x0000000000017941 */ /* 0x000fea0003800000 */
.L_x_386:
[----:B------:R-:W-:Y:S01]  /*115d0*/  LOP3.LUT P3, RZ, R11, 0xff, RZ, 0xc0, !PT ;  /* 0x000000ff0bff7812 */ /* 0x000fe2000786c0ff */
[----:B------:R-:W-:Y:S01]  /*115e0*/  IMAD.IADD R0, R13, 0x1, R0 ;  /* 0x000000010d007824 */ /* 0x000fe200078e0200 */
[----:B------:R-:W-:Y:S01]  /*115f0*/  IADD3 R18, P4, R18, UR20, RZ ;  /* 0x0000001412127c10 */ /* 0x000fe2000ff9e0ff */
[----:B------:R-:W-:Y:S01]  /*11600*/  ULDC.64 UR4, c[0x0][0x650] ;  /* 0x0001940000047ab9 */ /* 0x000fe20000000a00 */
[----:B------:R-:W-:Y:S01]  /*11610*/  BSSY B1, `(.L_x_392) ;  /* 0x000006e000017945 */ /* 0x000fe20003800000 */
[----:B------:R-:W-:Y:S01]  /*11620*/  IMAD.MOV.U32 R7, RZ, RZ, -0x1 ;  /* 0xffffffffff077424 */ /* 0x000fe200078e00ff */
[----:B------:R-:W-:Y:S01]  /*11630*/  SHF.R.U32.HI R4, RZ, 0x2, R0 ;  /* 0x00000002ff047819 */ /* 0x000fe20000011600 */
[----:B------:R-:W-:Y:S01]  /*11640*/  IMAD.MOV.U32 R9, RZ, RZ, -0x1 ;  /* 0xffffffffff097424 */ /* 0x000fe200078e00ff */
[----:B------:R-:W-:Y:S01]  /*11650*/  ISETP.GT.U32.AND P1, PT, R0, 0x3, PT ;  /* 0x000000030000780c */ /* 0x000fe20003f24070 */
[----:B------:R-:W-:Y:S01]  /*11660*/  IMAD.MOV.U32 R8, RZ, RZ, -0x1 ;  /* 0xffffffffff087424 */ /* 0x000fe200078e00ff */
[----:B------:R-:W-:-:S02]  /*11670*/  LOP3.LUT R4, R4, 0x1, RZ, 0xc0, !PT ;  /* 0x0000000104047812 */ /* 0x000fc400078ec0ff */
[----:B------:R-:W-:Y:S01]  /*11680*/  ISETP.LT.U32.AND P1, PT, R13, 0x4, P1 ;  /* 0x000000040d00780c */ /* 0x000fe20000f21070 */
[----:B------:R-:W0:Y:S01]  /*11690*/  @P3 S2R R6, SR_CgaCtaId ;  /* 0x0000000000063919 */ /* 0x000e220000008800 */
[----:B------:R-:W-:Y:S02]  /*116a0*/  @P3 MOV R5, 0x400 ;  /* 0x0000040000053802 */ /* 0x000fe40000000f00 */
[----:B------:R-:W-:Y:S02]  /*116b0*/  IADD3.X R17, R17, UR13, RZ, P4, !PT ;  /* 0x0000000d11117c10 */ /* 0x000fe4000a7fe4ff */
[----:B------:R-:W-:Y:S02]  /*116c0*/  ISETP.GE.U32.AND P4, PT, R18, UR4, PT ;  /* 0x0000000412007c0c */ /* 0x000fe4000bf86070 */
[----:B------:R-:W-:Y:S02]  /*116d0*/  LOP3.LUT R0, R0, 0x3, RZ, 0xc0, !PT ;  /* 0x0000000300007812 */ /* 0x000fe400078ec0ff */
[----:B------:R-:W-:-:S02]  /*116e0*/  PRMT R11, RZ, 0x7610, R11 ;  /* 0x00007610ff0b7816 */ /* 0x000fc4000000000b */
[----:B0-----:R-:W-:-:S04]  /*116f0*/  @P3 LEA R5, R6, R5, 0x18 ;  /* 0x0000000506053211 */ /* 0x001fc800078ec0ff */
[----:B------:R0:W-:Y:S01]  /*11700*/  @P3 SYNCS.ARRIVE.TRANS64.A1T0 RZ, [R5+URZ+0x58], RZ ;  /* 0x000058ff05ff39a7 */ /* 0x0001e2000810003f */
[----:B------:R-:W-:Y:S02]  /*11710*/  ISETP.NE.U32.AND P3, PT, R4, 0x1, PT ;  /* 0x000000010400780c */ /* 0x000fe40003f65070 */
[----:B------:R-:W-:Y:S02]  /*11720*/  SEL R4, RZ, 0x1, !P1 ;  /* 0x00000001ff047807 */ /* 0x000fe40004800000 */
[----:B------:R-:W-:Y:S02]  /*11730*/  ISETP.GE.U32.AND.EX P1, PT, R17, UR5, PT, P4 ;  /* 0x0000000511007c0c */ /* 0x000fe4000bf26140 */
[----:B------:R-:W-:-:S04]  /*11740*/  ISETP.GT.U32.AND P3, PT, R13, 0x3, !P3 ;  /* 0x000000030d00780c */ /* 0x000fc80005f64070 */
[----:B0-----:R-:W-:-:S04]  /*11750*/  SEL R5, RZ, 0x1, !P3 ;  /* 0x00000001ff057807 */ /* 0x001fc80005800000 */
[--C-:B------:R-:W-:Y:S02]  /*11760*/  LOP3.LUT R3, R5, R3, R4.reuse, 0x96, !PT ;  /* 0x0000000305037212 */ /* 0x100fe400078e9604 */
[----:B------:R-:W-:Y:S01]  /*11770*/  PRMT R4, RZ, 0x7610, R4 ;  /* 0x00007610ff047816 */ /* 0x000fe20000000004 */
[----:B------:R-:W-:Y:S06]  /*11780*/  @P1 BRA `(.L_x_393) ;  /* 0x0000000400581947 */ /* 0x000fec0003800000 */
[----:B------:R-:W-:Y:S01]  /*11790*/  ULDC.64 UR4, c[0x0][0x628] ;  /* 0x00018a0000047ab9 */ /* 0x000fe20000000a00 */
[----:B------:R-:W0:Y:S01]  /*117a0*/  S2R R14, SR_CTAID.X ;  /* 0x00000000000e7919 */ /* 0x000e220000002500 */
[----:B------:R-:W-:Y:S01]  /*117b0*/  ISETP.NE.U32.AND P1, PT, RZ, UR4, PT ;  /* 0x00000004ff007c0c */ /* 0x000fe2000bf25070 */
[----:B------:R-:W-:Y:S01]  /*117c0*/  ULDC UR7, c[0x0][0x630] ;  /* 0x00018c0000077ab9 */ /* 0x000fe20000000800 */
[----:B------:R-:W-:Y:S01]  /*117d0*/  IMAD.MOV.U32 R4, RZ, RZ, R18 ;  /* 0x000000ffff047224 */ /* 0x000fe200078e0012 */
[----:B------:R-:W1:Y:S01]  /*117e0*/  S2R R12, SR_CTAID.Y ;  /* 0x00000000000c7919 */ /* 0x000e620000002600 */
[----:B------:R-:W-:Y:S01]  /*117f0*/  ISETP.NE.AND.EX P1, PT, RZ, UR5, PT, P1 ;  /* 0x00000005ff007c0c */ /* 0x000fe2000bf25310 */
[----:B------:R-:W-:-:S12]  /*11800*/  IMAD.MOV.U32 R5, RZ, RZ, R17 ;  /* 0x000000ffff057224 */ /* 0x000fd800078e0011 */
[----:B------:R-:W-:Y:S05]  /*11810*/  @!P1 BRA `(.L_x_394) ;  /* 0x0000000000289947 */ /* 0x000fea0003800000 */
[----:B------:R-:W-:Y:S02]  /*11820*/  ULDC UR6, c[0x0][0x634] ;  /* 0x00018d0000067ab9 */ /* 0x000fe40000000800 */
[----:B------:R-:W-:-:S05]  /*11830*/  IADD3 R9, P1, R18, UR6, RZ ;  /* 0x0000000612097c10 */ /* 0x000fca000ff3e0ff */
[----:B------:R-:W-:-:S04]  /*11840*/  IMAD.X R15, RZ, RZ, R17, P1 ;  /* 0x000000ffff0f7224 */ /* 0x000fc800008e0611 */
[----:B------:R-:W-:-:S04]  /*11850*/  IMAD.WIDE.U32 R6, R15, UR4, RZ ;  /* 0x000000040f067c25 */ /* 0x000fc8000f8e00ff */
[----:B------:R-:W-:-:S04]  /*11860*/  IMAD.WIDE.U32 R6, P1, R9, UR5, R6 ;  /* 0x0000000509067c25 */ /* 0x000fc8000f820006 */
[----:B------:R-:W-:-:S04]  /*11870*/  IMAD.WIDE.U32 R8, R9, UR4, RZ ;  /* 0x0000000409087c25 */ /* 0x000fc8000f8e00ff */
[----:B------:R-:W-:Y:S01]  /*11880*/  IMAD.X R5, RZ, RZ, RZ, P1 ;  /* 0x000000ffff057224 */ /* 0x000fe200008e06ff */
[----:B------:R-:W-:Y:S01]  /*11890*/  IADD3 RZ, P1, R9, R6, RZ ;  /* 0x0000000609ff7210 */ /* 0x000fe20007f3e0ff */
[----:B------:R-:W-:-:S04]  /*118a0*/  IMAD.MOV.U32 R4, RZ, RZ, R7 ;  /* 0x000000ffff047224 */ /* 0x000fc800078e0007 */
[----:B------:R-:W-:-:S08]  /*118b0*/  IMAD.WIDE.U32.X R4, R15, UR5, R4, P1 ;  /* 0x000000050f047c25 */ /* 0x000fd000088e0404 */
.L_x_394:
[--C-:B------:R-:W-:Y:S01]  /*118c0*/  SHF.R.U64 R8, R4, UR7, R5.reuse ;  /* 0x0000000704087c19 */ /* 0x100fe20008001205 */
[----:B------:R-:W-:Y:S01]  /*118d0*/  ULDC.64 UR4, c[0x0][0x620] ;  /* 0x0001880000047ab9 */ /* 0x000fe20000000a00 */
[----:B------:R-:W-:Y:S01]  /*118e0*/  SHF.R.U32.HI R4, RZ, UR7, R5 ;  /* 0x00000007ff047c19 */ /* 0x000fe20008011605 */
[----:B------:R-:W-:Y:S01]  /*118f0*/  IMAD.MOV.U32 R5, RZ, RZ, R17 ;  /* 0x000000ffff057224 */ /* 0x000fe200078e0011 */
[----:B------:R-:W-:Y:S01]  /*11900*/  IADD3 R7, P1, RZ, -R8, RZ ;  /* 0x80000008ff077210 */ /* 0x000fe20007f3e0ff */
[----:B------:R-:W2:Y:S01]  /*11910*/  LDC R25, c[0x0][0x144] ;  /* 0x00005100ff197b82 */ /* 0x000ea20000000800 */
[----:B0-----:R-:W-:Y:S01]  /*11920*/  I2FP.F32.U32 R9, R14 ;  /* 0x0000000e00097245 */ /* 0x001fe20000201000 */
[----:B------:R-:W-:Y:S01]  /*11930*/  ULDC.64 UR8, c[0x0][0x640] ;  /* 0x0001900000087ab9 */ /* 0x000fe20000000a00 */
[----:B------:R-:W-:Y:S01]  /*11940*/  ULDC UR6, c[0x0][0x608] ;  /* 0x0001820000067ab9 */ /* 0x000fe20000000800 */
[----:B------:R-:W-:Y:S01]  /*11950*/  IMAD.X R4, RZ, RZ, ~R4, P1 ;  /* 0x000000ffff047224 */ /* 0x000fe200008e0e04 */
[----:B------:R-:W-:-:S03]  /*11960*/  ISETP.NE.U32.AND P1, PT, RZ, UR8, PT ;  /* 0x00000008ff007c0c */ /* 0x000fc6000bf25070 */
[----:B------:R-:W-:Y:S01]  /*11970*/  IMAD R6, R4, UR4, RZ ;  /* 0x0000000404067c24 */ /* 0x000fe2000f8e02ff */
[----:B------:R-:W0:Y:S01]  /*11980*/  LDC R19, c[0x0][0x148] ;  /* 0x00005200ff137b82 */ /* 0x000e220000000800 */
[----:B------:R-:W-:Y:S01]  /*11990*/  IMAD.MOV.U32 R4, RZ, RZ, R18 ;  /* 0x000000ffff047224 */ /* 0x000fe200078e0012 */
[----:B------:R-:W-:-:S03]  /*119a0*/  ISETP.NE.AND.EX P1, PT, RZ, UR9, PT, P1 ;  /* 0x00000009ff007c0c */ /* 0x000fc6000bf25310 */
[----:B------:R-:W-:Y:S01]  /*119b0*/  IMAD.WIDE.U32 R4, R7, UR4, R4 ;  /* 0x0000000407047c25 */ /* 0x000fe2000f8e0004 */
[----:B------:R-:W-:-:S03]  /*119c0*/  ULDC UR4, c[0x0][0x150] ;  /* 0x0000540000047ab9 */ /* 0x000fc60000000800 */
[----:B------:R-:W-:Y:S02]  /*119d0*/  IMAD R7, R7, UR5, R6 ;  /* 0x0000000507077c24 */ /* 0x000fe4000f8e0206 */
[----:B------:R-:W-:Y:S01]  /*119e0*/  FMUL R6, R9, UR4 ;  /* 0x0000000409067c20 */ /* 0x000fe20008400000 */
[----:B------:R-:W-:Y:S01]  /*119f0*/  ULDC UR4, c[0x0][0x618] ;  /* 0x0001860000047ab9 */ /* 0x000fe20000000800 */
[----:B------:R-:W-:Y:S01]  /*11a00*/  ULDC UR5, c[0x0][0x154] ;  /* 0x0000550000057ab9 */ /* 0x000fe20000000800 */
[----:B------:R-:W-:-:S03]  /*11a10*/  IMAD.IADD R5, R5, 0x1, R7 ;  /* 0x0000000105057824 */ /* 0x000fc600078e0207 */
[----:B------:R-:W3:Y:S02]  /*11a20*/  F2I.U32.TRUNC.NTZ R6, R6 ;  /* 0x0000000600067305 */ /* 0x000ee4000020f000 */
[----:B------:R-:W-:Y:S02]  /*11a30*/  SHF.R.U64 R9, R4, UR4, R5 ;  /* 0x0000000404097c19 */ /* 0x000fe40008001205 */
[----:B-1----:R-:W-:-:S05]  /*11a40*/  I2FP.F32.U32 R4, R12 ;  /* 0x0000000c00047245 */ /* 0x002fca0000201000 */
[----:B------:R-:W-:Y:S01]  /*11a50*/  FMUL R21, R4, UR5 ;  /* 0x0000000504157c20 */ /* 0x000fe20008400000 */
[----:B------:R-:W-:Y:S01]  /*11a60*/  SHF.R.U32.HI R4, RZ, UR4, R5 ;  /* 0x00000004ff047c19 */ /* 0x000fe20008011605 */
[----:B------:R-:W-:-:S03]  /*11a70*/  ULDC UR4, c[0x0][0x658] ;  /* 0x0001960000047ab9 */ /* 0x000fc60000000800 */
[--C-:B------:R-:W-:Y:S01]  /*11a80*/  SHF.R.U64 R20, R9, UR6, R4.reuse ;  /* 0x0000000609147c19 */ /* 0x100fe20008001204 */
[----:B------:R-:W1:Y:S01]  /*11a90*/  F2I.U32.TRUNC.NTZ R21, R21 ;  /* 0x0000001500157305 */ /* 0x000e62000020f000 */
[----:B------:R-:W-:Y:S01]  /*11aa0*/  SHF.R.U32.HI R5, RZ, UR6, R4 ;  /* 0x00000006ff057c19 */ /* 0x000fe20008011604 */
[----:B---3--:R-:W-:-:S03]  /*11ab0*/  IMAD.MOV R6, RZ, RZ, -R6 ;  /* 0x000000ffff067224 */ /* 0x008fc600078e0a06 */
[--C-:B------:R-:W-:Y:S01]  /*11ac0*/  SHF.R.U64 R15, R20, UR4, R5.reuse ;  /* 0x00000004140f7c19 */ /* 0x100fe20008001205 */
[----:B--2---:R-:W-:Y:S01]  /*11ad0*/  IMAD R14, R25, R6, R14 ;  /* 0x00000006190e7224 */ /* 0x004fe200078e020e */
[----:B------:R-:W-:-:S03]  /*11ae0*/  SHF.R.U32.HI R23, RZ, UR4, R5 ;  /* 0x00000004ff177c19 */ /* 0x000fc60008011605 */
[----:B------:R-:W-:Y:S02]  /*11af0*/  IMAD.MOV.U32 R4, RZ, RZ, R15 ;  /* 0x000000ffff047224 */ /* 0x000fe400078e000f */
[----:B------:R-:W-:Y:S01]  /*11b00*/  IMAD.MOV.U32 R5, RZ, RZ, R23 ;  /* 0x000000ffff057224 */ /* 0x000fe200078e0017 */
[----:B------:R-:W-:Y:S06]  /*11b10*/  @!P1 BRA `(.L_x_395) ;  /* 0x0000000000289947 */ /* 0x000fec0003800000 */
[----:B------:R-:W-:Y:S02]  /*11b20*/  ULDC UR4, c[0x0][0x64c] ;  /* 0x0001930000047ab9 */ /* 0x000fe40000000800 */
[----:B------:R-:W-:-:S05]  /*11b30*/  IADD3 R5, P1, R15, UR4, RZ ;  /* 0x000000040f057c10 */ /* 0x000fca000ff3e0ff */
[----:B------:R-:W-:-:S04]  /*11b40*/  IMAD.X R23, RZ, RZ, R23, P1 ;  /* 0x000000ffff177224 */ /* 0x000fc800008e0617 */
[----:B------:R-:W-:-:S04]  /*11b50*/  IMAD.WIDE.U32 R6, R23, UR8, RZ ;  /* 0x0000000817067c25 */ /* 0x000fc8000f8e00ff */
[----:B------:R-:W-:-:S04]  /*11b60*/  IMAD.WIDE.U32 R6, P1, R5, UR9, R6 ;  /* 0x0000000905067c25 */ /* 0x000fc8000f820006 */
[----:B------:R-:W-:-:S04]  /*11b70*/  IMAD.WIDE.U32 R4, R5, UR8, RZ ;  /* 0x0000000805047c25 */ /* 0x000fc8000f8e00ff */
[----:B------:R-:W-:Y:S01]  /*11b80*/  IMAD.MOV.U32 R4, RZ, RZ, R7 ;  /* 0x000000ffff047224 */ /* 0x000fe200078e0007 */
[----:B------:R-:W-:Y:S01]  /*11b90*/  IADD3 RZ, P3, R5, R6, RZ ;  /* 0x0000000605ff7210 */ /* 0x000fe20007f7e0ff */
[----:B------:R-:W-:-:S04]  /*11ba0*/  IMAD.X R5, RZ, RZ, RZ, P1 ;  /* 0x000000ffff057224 */ /* 0x000fc800008e06ff */
[----:B------:R-:W-:-:S08]  /*11bb0*/  IMAD.WIDE.U32.X R4, R23, UR9, R4, P3 ;  /* 0x0000000917047c25 */ /* 0x000fd000098e0404 */
.L_x_395:
[----:B------:R-:W2:Y:S01]  /*11bc0*/  LDC R6, c[0x0][0x65c] ;  /* 0x00019700ff067b82 */ /* 0x000ea20000000800 */
[----:B------:R-:W-:Y:S01]  /*11bd0*/  ULDC UR4, c[0x0][0x648] ;  /* 0x0001920000047ab9 */ /* 0x000fe20000000800 */
[----:B------:R-:W-:Y:S01]  /*11be0*/  LOP3.LUT R20, R20, UR17, RZ, 0xc0, !PT ;  /* 0x0000001114147c12 */ /* 0x000fe2000f8ec0ff */
[----:B-1----:R-:W-:Y:S01]  /*11bf0*/  IMAD.MOV R21, RZ, RZ, -R21 ;  /* 0x000000ffff157224 */ /* 0x002fe200078e0a15 */
[----:B------:R-:W-:Y:S01]  /*11c00*/  SHF.R.U64 R5, R4, UR4, R5 ;  /* 0x0000000404057c19 */ /* 0x000fe20008001205 */
[----:B------:R-:W-:Y:S01]  /*11c10*/  ULDC UR4, c[0x0][0x638] ;  /* 0x00018e0000047ab9 */ /* 0x000fe20000000800 */
[----:B------:R-:W-:-:S03]  /*11c20*/  ULDC UR5, c[0x0][0x610] ;  /* 0x0001840000057ab9 */ /* 0x000fc60000000800 */
[----:B------:R-:W-:Y:S02]  /*11c30*/  IMAD.MOV R4, RZ, RZ, -R5 ;  /* 0x000000ffff047224 */ /* 0x000fe400078e0a05 */
[----:B------:R-:W-:Y:S02]  /*11c40*/  IMAD R5, R5, UR18, R20 ;  /* 0x0000001205057c24 */ /* 0x000fe4000f8e0214 */
[----:B------:R-:W-:Y:S01]  /*11c50*/  IMAD R15, R4, UR4, R15 ;  /* 0x00000004040f7c24 */ /* 0x000fe2000f8e020f */
[----:B------:R-:W-:Y:S01]  /*11c60*/  ULDC UR4, c[0x0][0x600] ;  /* 0x0001800000047ab9 */ /* 0x000fe20000000800 */
[----:B------:R-:W-:Y:S01]  /*11c70*/  IMAD.MOV.U32 R4, RZ, RZ, 0x1 ;  /* 0x00000001ff047424 */ /* 0x000fe200078e00ff */
[----:B--2---:R-:W-:Y:S02]  /*11c80*/  ISETP.NE.AND P1, PT, R6, 0x1, PT ;  /* 0x000000010600780c */ /* 0x004fe40003f25270 */
[----:B------:R-:W-:-:S05]  /*11c90*/  LOP3.LUT R6, R9, UR16, RZ, 0xc0, !PT ;  /* 0x0000001009067c12 */ /* 0x000fca000f8ec0ff */
[----:B------:R-:W-:-:S06]  /*11ca0*/  IMAD R15, R15, UR4, R6 ;  /* 0x000000040f0f7c24 */ /* 0x000fcc000f8e0206 */
[----:B0-----:R-:W-:-:S04]  /*11cb0*/  @P1 IMAD R14, R19, R21, R12 ;  /* 0x00000015130e1224 */ /* 0x001fc800078e020c */
[----:B------:R-:W-:-:S05]  /*11cc0*/  IMAD R14, R5, UR5, R14 ;  /* 0x00000005050e7c24 */ /* 0x000fca000f8e020e */
[----:B------:R-:W-:Y:S02]  /*11cd0*/  SEL R9, R15, R14, !P1 ;  /* 0x0000000e0f097207 */ /* 0x000fe40004800000 */
[----:B------:R-:W-:-:S07]  /*11ce0*/  SEL R7, R14, R15, !P1 ;  /* 0x0000000f0e077207 */ /* 0x000fce0004800000 */
.L_x_393:
[----:B------:R-:W-:Y:S05]  /*11cf0*/  BSYNC B1 ;  /* 0x0000000000017941 */ /* 0x000fea0003800000 */
.L_x_392:
[----:B------:R-:W-:-:S13]  /*11d00*/  LOP3.LUT P1, RZ, R4, 0xff, RZ, 0xc0, !PT ;  /* 0x000000ff04ff7812 */ /* 0x000fda000782c0ff */
[----:B------:R-:W-:Y:S05]  /*11d10*/  @P1 BRA `(.L_x_396) ;  /* 0xfffffff4003c1947 */ /* 0x000fea000383ffff */
[----:B------:R-:W-:Y:S05]  /*11d20*/  BSYNC B0 ;  /* 0x0000000000007941 */ /* 0x000fea0003800000 */
.L_x_384:
[----:B------:R-:W-:-:S03]  /*11d30*/  UMOV UR4, 0xffffffff ;  /* 0xffffffff00047882 */ /* 0x000fc60000000000 */
[----:B------:R-:W-:Y:S05]  /*11d40*/  BRA.DIV UR4, `(.L_x_397) ;  /* 0x0000000604187947 */ /* 0x000fea000b800000 */
[----:B------:R-:W-:-:S13]  /*11d50*/  ELECT P6, URZ, PT ;  /* 0x00000000003f782f */ /* 0x000fda00038c0000 */
.L_x_411:
[----:B------:R-:W-:Y:S04]  /*11d60*/  BSSY B0, `(.L_x_398) ;  /* 0x000002b000007945 */ /* 0x000fe80003800000 */
[----:B------:R-:W-:Y:S05]  /*11d70*/  @!P6 BRA `(.L_x_399) ;  /* 0x0000000000a4e947 */ /* 0x000fea0003800000 */
[----:B------:R-:W-:-:S04]  /*11d80*/  LOP3.LUT R2, R2, 0x2, RZ, 0xfc, !PT ;  /* 0x0000000202027812 */ /* 0x000fc800078efcff */
[----:B------:R-:W-:-:S13]  /*11d90*/  ISETP.NE.AND P0, PT, R2, 0x3, PT ;  /* 0x000000030200780c */ /* 0x000fda0003f05270 */
[----:B------:R-:W-:Y:S05]  /*11da0*/  @!P0 BRA `(.L_x_400) ;  /* 0x0000000000048947 */ /* 0x000fea0003800000 */
[----:B------:R-:W-:Y:S01]  /*11db0*/  BPT.TRAP 0x1 ;  /* 0x000000040000795c */ /* 0x000fe20000300000 */
.L_x_400:
[----:B------:R-:W0:Y:S01]  /*11dc0*/  S2R R5, SR_CgaCtaId ;  /* 0x0000000000057919 */ /* 0x000e220000008800 */
[----:B------:R-:W-:Y:S02]  /*11dd0*/  MOV R2, 0x400 ;  /* 0x0000040000027802 */ /* 0x000fe40000000f00 */
[----:B------:R-:W-:Y:S02]  /*11de0*/  SHF.L.U32 R4, R3, 0x1f, RZ ;  /* 0x0000001f03047819 */ /* 0x000fe400000006ff */
[----:B0-----:R-:W-:-:S05]  /*11df0*/  LEA R5, R5, R2, 0x18 ;  /* 0x0000000205057211 */ /* 0x001fca00078ec0ff */
[----:B------:R-:W-:-:S04]  /*11e00*/  VIADD R5, R5, 0x20 ;  /* 0x0000002005057836 */ /* 0x000fc80000000000 */
[C---:B------:R-:W-:Y:S02]  /*11e10*/  IMAD R7, R0.reuse, 0x8, R5 ;  /* 0x0000000800077824 */ /* 0x040fe400078e0205 */
[----:B------:R-:W-:Y:S02]  /*11e20*/  VIADD R0, R0, 0x1 ;  /* 0x0000000100007836 */ /* 0x000fe40000000000 */
[----:B------:R-:W0:Y:S03]  /*11e30*/  SYNCS.PHASECHK.TRANS64.TRYWAIT P0, [R7+URZ], R4 ;  /* 0x00000004070075a7 */ /* 0x000e26000800017f */
[----:B------:R-:W-:-:S04]  /*11e40*/  ISETP.NE.AND P1, PT, R0, 0x4, PT ;  /* 0x000000040000780c */ /* 0x000fc80003f25270 */
[----:B------:R-:W-:Y:S02]  /*11e50*/  SEL R2, RZ, 0x1, P1 ;  /* 0x00000001ff027807 */ /* 0x000fe40000800000 */
[----:B------:R-:W-:Y:S02]  /*11e60*/  SEL R0, R0, RZ, P1 ;  /* 0x000000ff00007207 */ /* 0x000fe40000800000 */
[----:B------:R-:W-:-:S03]  /*11e70*/  LOP3.LUT R9, R3, R2, RZ, 0x3c, !PT ;  /* 0x0000000203097212 */ /* 0x000fc600078e3cff */
[----:B------:R-:W-:Y:S01]  /*11e80*/  IMAD R6, R0, 0x8, R5 ;  /* 0x0000000800067824 */ /* 0x000fe200078e0205 */
[----:B------:R-:W-:Y:S01]  /*11e90*/  SHF.L.U32 R3, R9, 0x1f, RZ ;  /* 0x0000001f09037819 */ /* 0x000fe200000006ff */
[----:B0-----:R-:W-:Y:S06]  /*11ea0*/  @!P0 BRA `(.L_x_401) ;  /* 0x0000000000e08947 */ /* 0x001fec0003800000 */
.L_x_412:
[----:B------:R-:W1:Y:S01]  /*11eb0*/  SYNCS.PHASECHK.TRANS64.TRYWAIT P0, [R6+URZ], R3 ;  /* 0x00000003060075a7 */ /* 0x000e62000800017f */
[----:B------:R-:W-:-:S05]  /*11ec0*/  VIADD R0, R0, 0x1 ;  /* 0x0000000100007836 */ /* 0x000fca0000000000 */
[----:B------:R-:W-:-:S04]  /*11ed0*/  ISETP.NE.AND P1, PT, R0, 0x4, PT ;  /* 0x000000040000780c */ /* 0x000fc80003f25270 */
[----:B------:R-:W-:Y:S02]  /*11ee0*/  SEL R2, RZ, 0x1, P1 ;  /* 0x00000001ff027807 */ /* 0x000fe40000800000 */
[----:B------:R-:W-:Y:S02]  /*11ef0*/  SEL R0, R0, RZ, P1 ;  /* 0x000000ff00007207 */ /* 0x000fe40000800000 */
[----:B------:R-:W-:-:S03]  /*11f00*/  LOP3.LUT R9, R9, R2, RZ, 0x3c, !PT ;  /* 0x0000000209097212 */ /* 0x000fc600078e3cff */
[----:B0-----:R-:W-:Y:S01]  /*11f10*/  IMAD R7, R0, 0x8, R5 ;  /* 0x0000000800077824 */ /* 0x001fe200078e0205 */
[----:B------:R-:W-:Y:S01]  /*11f20*/  SHF.L.U32 R4, R9, 0x1f, RZ ;  /* 0x0000001f09047819 */ /* 0x000fe200000006ff */
[----:B-1----:R-:W-:Y:S06]  /*11f30*/  @!P0 BRA `(.L_x_402) ;  /* 0x0000000000d08947 */ /* 0x002fec0003800000 */
.L_x_413:
[----:B------:R-:W1:Y:S01]  /*11f40*/  SYNCS.PHASECHK.TRANS64.TRYWAIT P0, [R7+URZ], R4 ;  /* 0x00000004070075a7 */ /* 0x000e62000800017f */
[----:B------:R-:W-:-:S05]  /*11f50*/  VIADD R0, R0, 0x1 ;  /* 0x0000000100007836 */ /* 0x000fca0000000000 */
[----:B------:R-:W-:-:S04]  /*11f60*/  ISETP.NE.AND P1, PT, R0, 0x4, PT ;  /* 0x000000040000780c */ /* 0x000fc80003f25270 */
[----:B------:R-:W-:Y:S02]  /*11f70*/  SEL R2, RZ, 0x1, P1 ;  /* 0x00000001ff027807 */ /* 0x000fe40000800000 */
[----:B------:R-:W-:Y:S02]  /*11f80*/  SEL R0, R0, RZ, P1 ;  /* 0x000000ff00007207 */ /* 0x000fe40000800000 */
[----:B------:R-:W-:Y:S01]  /*11f90*/  LOP3.LUT R2, R9, R2, RZ, 0x3c, !PT ;  /* 0x0000000209027212 */ /* 0x000fe200078e3cff */
[----:B-1----:R-:W-:Y:S06]  /*11fa0*/  @!P0 BRA `(.L_x_403) ;  /* 0x0000000000c88947 */ /* 0x002fec0003800000 */
.L_x_414:
[----:B------:R-:W-:Y:S01]  /*11fb0*/  IMAD R5, R0, 0x8, R5 ;  /* 0x0000000800057824 */ /* 0x000fe200078e0205 */
[----:B------:R-:W-:-:S07]  /*11fc0*/  SHF.L.U32 R0, R2, 0x1f, RZ ;  /* 0x0000001f02007819 */ /* 0x000fce00000006ff */
.L_x_404:
[----:B--2---:R2:W3:Y:S02]  /*11fd0*/  SYNCS.PHASECHK.TRANS64.TRYWAIT P0, [R5+URZ], R0 ;  /* 0x00000000050075a7 */ /* 0x0044e4000800017f */
[----:B---3--:R-:W-:Y:S05]  /*11fe0*/  @!P0 NANOSLEEP.SYNCS 0x989680 ;  /* 0x009896800000895d */ /* 0x008fea0003900000 */
[----:B------:R-:W3:Y:S02]  /*11ff0*/  @!P0 SYNCS.PHASECHK.TRANS64 P0, [R5+URZ], R0 ;  /* 0x00000000050085a7 */ /* 0x000ee4000800007f */
[----:B---3--:R-:W-:Y:S05]  /*12000*/  @!P0 BRA `(.L_x_404) ;  /* 0xfffffffc00f08947 */ /* 0x008fea000383ffff */
.L_x_399:
[----:B------:R-:W-:Y:S05]  /*12010*/  BSYNC B0 ;  /* 0x0000000000007941 */ /* 0x000fea0003800000 */
.L_x_398:
[----:B------:R-:W-:Y:S05]  /*12020*/  EXIT ;  /* 0x000000000000794d */ /* 0x000fea0003800000 */
.L_x_17:
[----:B---3--:R3:W4:Y:S02]  /*12030*/  SYNCS.PHASECHK.TRANS64.TRYWAIT P1, [R3+URZ], R0 ;  /* 0x00000000030075a7 */ /* 0x008724000802017f */
[----:B----4-:R-:W-:Y:S05]  /*12040*/  @!P1 NANOSLEEP.SYNCS 0x989680 ;  /* 0x009896800000995d */ /* 0x010fea0003900000 */
[----:B------:R-:W4:Y:S02]  /*12050*/  @!P1 SYNCS.PHASECHK.TRANS64 P1, [R3+URZ], R0 ;  /* 0x00000000030095a7 */ /* 0x000f24000802007f */
[----:B----4-:R-:W-:Y:S05]  /*12060*/  @!P1 BRA `(.L_x_17) ;  /* 0xfffffffc00f09947 */ /* 0x010fea000383ffff */
[----:B------:R-:W-:Y:S05]  /*12070*/  BRA `(.L_x_16) ;  /* 0xfffffef0006c7947 */ /* 0x000fea000383ffff */
.L_x_22:
[----:B-1----:R-:W-:-:S04]  /*12080*/  IMAD.U32 R5, RZ, RZ, UR4 ;  /* 0x00000004ff057e24 */ /* 0x002fc8000f8e00ff */
[----:B------:R1:W2:Y:S03]  /*12090*/  SYNCS.PHASECHK.TRANS64.TRYWAIT P1, [R5+URZ], R4 ;  /* 0x00000004050075a7 */ /* 0x0002a6000802017f */
[----:B--2---:R-:W-:Y:S05]  /*120a0*/  @!P1 NANOSLEEP.SYNCS 0x989680 ;  /* 0x009896800000995d */ /* 0x004fea0003900000 */
[----:B------:R-:W2:Y:S02]  /*120b0*/  @!P1 SYNCS.PHASECHK.TRANS64 P1, [R5+URZ], R4 ;  /* 0x00000004050095a7 */ /* 0x000ea4000802007f */
[----:B--2---:R-:W-:Y:S05]  /*120c0*/  @!P1 BRA `(.L_x_22) ;  /* 0xfffffffc00ec9947 */ /* 0x004fea000383ffff */
[----:B------:R-:W-:Y:S05]  /*120d0*/  BRA `(.L_x_21) ;  /* 0xffffff1400247947 */ /* 0x000fea000383ffff */
.L_x_385:
[----:B------:R-:W-:Y:S01]  /*120e0*/  BSSY B1, `(.L_x_405) ;  /* 0x0000006000017945 */ /* 0x000fe20003800000 */
[----:B------:R-:W-:-:S07]  /*120f0*/  IMAD.MOV.U32 R15, RZ, RZ, -0x1 ;  /* 0xffffffffff0f7424 */ /* 0x000fce00078e00ff */
[----:B------:R-:W-:Y:S05]  /*12100*/  WARPSYNC.COLLECTIVE R15, `(.L_x_406) ;  /* 0x000000000f0c7348 */ /* 0x000fea0003c00000 */
[----:B------:R-:W-:Y:S02]  /*12110*/  ELECT P6, UR62, PT ;  /* 0x00000000003e782f */ /* 0x000fe400038c0000 */
[----:B------:R-:W-:Y:S01]  /*12120*/  MOV R14, UR62 ;  /* 0x0000003e000e7c02 */ /* 0x000fe20008000f00 */
[----:B------:R-:W-:Y:S10]  /*12130*/  ENDCOLLECTIVE ;  /* 0x000000000000791b */ /* 0x000ff40003800000 */
.L_x_406:
[----:B------:R-:W-:Y:S05]  /*12140*/  BSYNC B1 ;  /* 0x0000000000017941 */ /* 0x000fea0003800000 */
.L_x_405:
[----:B------:R-:W-:Y:S05]  /*12150*/  BRA `(.L_x_407) ;  /* 0xfffffff000387947 */ /* 0x000fea000383ffff */
.L_x_388:
[----:B0-----:R0:W1:Y:S02]  /*12160*/  SYNCS.PHASECHK.TRANS64.TRYWAIT P1, [R12+URZ+0x20], R7 ;  /* 0x000020070c0075a7 */ /* 0x001064000802017f */
[----:B-1----:R-:W-:Y:S05]  /*12170*/  @!P1 NANOSLEEP.SYNCS 0x989680 ;  /* 0x009896800000995d */ /* 0x002fea0003900000 */
[----:B------:R-:W1:Y:S02]  /*12180*/  @!P1 SYNCS.PHASECHK.TRANS64 P1, [R12+URZ+0x20], R7 ;  /* 0x000020070c0095a7 */ /* 0x000e64000802007f */
[----:B-1----:R-:W-:Y:S05]  /*12190*/  @!P1 BRA `(.L_x_388) ;  /* 0xfffffffc00f09947 */ /* 0x002fea000383ffff */
[----:B------:R-:W-:Y:S05]  /*121a0*/  BRA `(.L_x_408) ;  /* 0xfffffff0006c7947 */ /* 0x000fea000383ffff */
.L_x_397:
[----:B------:R-:W-:Y:S01]  /*121b0*/  BSSY B0, `(.L_x_409) ;  /* 0x0000006000007945 */ /* 0x000fe20003800000 */
[----:B------:R-:W-:-:S07]  /*121c0*/  IMAD.MOV.U32 R15, RZ, RZ, -0x1 ;  /* 0xffffffffff0f7424 */ /* 0x000fce00078e00ff */
[----:B------:R-:W-:Y:S05]  /*121d0*/  WARPSYNC.COLLECTIVE R15, `(.L_x_410) ;  /* 0x000000000f0c7348 */ /* 0x000fea0003c00000 */
[----:B------:R-:W-:Y:S02]  /*121e0*/  ELECT P6, UR62, PT ;  /* 0x00000000003e782f */ /* 0x000fe400038c0000 */
[----:B------:R-:W-:Y:S01]  /*121f0*/  MOV R14, UR62 ;  /* 0x0000003e000e7c02 */ /* 0x000fe20008000f00 */
[----:B------:R-:W-:Y:S10]  /*12200*/  ENDCOLLECTIVE ;  /* 0x000000000000791b */ /* 0x000ff40003800000 */
.L_x_410:
[----:B------:R-:W-:Y:S05]  /*12210*/  BSYNC B0 ;  /* 0x0000000000007941 */ /* 0x000fea0003800000 */
.L_x_409:
[----:B------:R-:W-:Y:S05]  /*12220*/  BRA `(.L_x_411) ;  /* 0xfffffff800cc7947 */ /* 0x000fea000383ffff */
.L_x_401:
[----:B0-----:R0:W1:Y:S02]  /*12230*/  SYNCS.PHASECHK.TRANS64.TRYWAIT P0, [R7+URZ], R4 ;  /* 0x00000004070075a7 */ /* 0x001064000800017f */
[----:B-1----:R-:W-:Y:S05]  /*12240*/  @!P0 NANOSLEEP.SYNCS 0x989680 ;  /* 0x009896800000895d */ /* 0x002fea0003900000 */
[----:B------:R-:W1:Y:S02]  /*12250*/  @!P0 SYNCS.PHASECHK.TRANS64 P0, [R7+URZ], R4 ;  /* 0x00000004070085a7 */ /* 0x000e64000800007f */
[----:B-1----:R-:W-:Y:S05]  /*12260*/  @!P0 BRA `(.L_x_401) ;  /* 0xfffffffc00f08947 */ /* 0x002fea000383ffff */
[----:B------:R-:W-:Y:S05]  /*12270*/  BRA `(.L_x_412) ;  /* 0xfffffffc000c7947 */ /* 0x000fea000383ffff */
.L_x_402:
[----:B0-----:R0:W1:Y:S02]  /*12280*/  SYNCS.PHASECHK.TRANS64.TRYWAIT P0, [R6+URZ], R3 ;  /* 0x00000003060075a7 */ /* 0x001064000800017f */
[----:B-1----:R-:W-:Y:S05]  /*12290*/  @!P0 NANOSLEEP.SYNCS 0x989680 ;  /* 0x009896800000895d */ /* 0x002fea0003900000 */
[----:B------:R-:W1:Y:S02]  /*122a0*/  @!P0 SYNCS.PHASECHK.TRANS64 P0, [R6+URZ], R3 ;  /* 0x00000003060085a7 */ /* 0x000e64000800007f */
[----:B-1----:R-:W-:Y:S05]  /*122b0*/  @!P0 BRA `(.L_x_402) ;  /* 0xfffffffc00f08947 */ /* 0x002fea000383ffff */
[----:B------:R-:W-:Y:S05]  /*122c0*/  BRA `(.L_x_413) ;  /* 0xfffffffc001c7947 */ /* 0x000fea000383ffff */
.L_x_403:
[----:B-1----:R1:W2:Y:S02]  /*122d0*/  SYNCS.PHASECHK.TRANS64.TRYWAIT P0, [R7+URZ], R4 ;  /* 0x00000004070075a7 */ /* 0x0022a4000800017f */
[----:B--2---:R-:W-:Y:S05]  /*122e0*/  @!P0 NANOSLEEP.SYNCS 0x989680 ;  /* 0x009896800000895d */ /* 0x004fea0003900000 */
[----:B------:R-:W2:Y:S02]  /*122f0*/  @!P0 SYNCS.PHASECHK.TRANS64 P0, [R7+URZ], R4 ;  /* 0x00000004070085a7 */ /* 0x000ea4000800007f */
[----:B--2---:R-:W-:Y:S05]  /*12300*/  @!P0 BRA `(.L_x_403) ;  /* 0xfffffffc00f08947 */ /* 0x004fea000383ffff */
[----:B------:R-:W-:Y:S05]  /*12310*/  BRA `(.L_x_414) ;  /* 0xfffffffc00247947 */ /* 0x000fea000383ffff */
.L_x_415:
[----:B------:R-:W-:-:S00]  /*12320*/  BRA `(.L_x_415) ;  /* 0xfffffffc00fc7947 */ /* 0x000fc0000383ffff */
[----:B------:R-:W-:-:S00]  /*12330*/  NOP ;  /* 0x0000000000007918 */ /* 0x000fc00000000000 */
        /* <DEDUP_REMOVED lines=12> */
.L_x_416:


//--------------------- .nv.global.init           --------------------------
	.section	.nv.global.init,"aw",@progbits
.nv.global.init:
	.type		$str$22,@object
	.size		$str$22,($str$23 - $str$22)
$str$22:
        /*0000*/ 	.byte	0x6b, 0x5f, 0x74, 0x69, 0x6c, 0x65, 0x5f, 0x63, 0x6f, 0x75, 0x6e, 0x74, 0x20, 0x3e, 0x3d, 0x20
        /*0010*/ 	.byte	0x31, 0x00
	.type		$str$23,@object
	.size		$str$23,(__unnamed_1 - $str$23)
$str$23:
        /*0012*/ 	.byte	0x2f, 0x74, 0x6d, 0x70, 0x2f, 0x63, 0x75, 0x74, 0x6c, 0x61, 0x73, 0x73, 0x5f, 0x73, 0x77, 0x65
        /*0022*/ 	.byte	0x65, 0x70, 0x5f, 0x73, 0x72, 0x63, 0x2f, 0x69, 0x6e, 0x63, 0x6c, 0x75, 0x64, 0x65, 0x2f, 0x63
        /*0032*/ 	.byte	0x75, 0x74, 0x6c, 0x61, 0x73, 0x73, 0x2f, 0x67, 0x65, 0x6d, 0x6d, 0x2f, 0x63, 0x6f, 0x6c, 0x6c
        /*0042*/ 	.byte	0x65, 0x63, 0x74, 0x69, 0x76, 0x65, 0x2f, 0x73, 0x6d, 0x39, 0x30, 0x5f, 0x6d, 0x6d, 0x61, 0x5f
        /*0052*/ 	.byte	0x74, 0x6d, 0x61, 0x5f, 0x67, 0x6d, 0x6d, 0x61, 0x5f, 0x73, 0x73, 0x5f, 0x77, 0x61, 0x72, 0x70
        /*0062*/ 	.byte	0x73, 0x70, 0x65, 0x63, 0x69, 0x61, 0x6c, 0x69, 0x7a, 0x65, 0x64, 0x2e, 0x68, 0x70, 0x70, 0x00
	.type		__unnamed_1,@object
	.size		__unnamed_1,(.L_0 - __unnamed_1)
__unnamed_1:
        /*0072*/ 	.byte	0x76, 0x6f, 0x69, 0x64, 0x20, 0x63, 0x75, 0x74, 0x6c, 0x61, 0x73, 0x73, 0x3a, 0x3a, 0x67, 0x65
        /* <DEDUP_REMOVED lines=179> */
        /*0bb2*/ 	.byte	0x3a, 0x3a, 0x69, 0x64, 0x65, 0x6e, 0x74, 0x69, 0x74, 0x79, 0x5d, 0x00
.L_0:


//--------------------- .nv.shared._ZN7cutlass13device_kernelINS_4gemm6kernel13GemmUniversalIN4cute5tupleIJiiiiEEENS1_10collective13CollectiveMmaINS1_34MainloopSm90TmaGmmaWarpSpecializedILi4ENS5_IJNS4_1CILi1EEESB_SB_EEENS1_35KernelTmaWarpSpecializedCooperativeEEENS5_IJNSA_ILi256EEENSA_ILi176EEENSA_ILi64EEEEEENS_6half_tENS5_IJlSB_lEEESJ_SK_NS4_8TiledMMAINS4_8MMA_AtomIJNS4_4SM904GMMA25MMA_64x16x16_F32F16F16_SSILNSO_5MajorE0ELSQ_0ELNSO_7ScaleInE1ELSR_1EEEEEENS4_6LayoutINS5_IJNSA_ILi2EEESB_SB_EEENS5_IJSB_NSA_ILi0EEESX_EEEEENS5_IJNS4_10UnderscoreES10_S10_EEEEENS4_13SM90_TMA_LOADENS4_14ComposedLayoutINS4_7SwizzleILi3ELi4ELi3EEENS4_18smem_ptr_flag_bitsILi16EEENSU_INS5_IJNSA_ILi8EEESH_EEENS5_IJSH_SB_EEEEEEEvNS4_8identityES13_S1D_vS1E_EENS_8epilogue10collective6detail29Sm90TmaWarpSpecializedAdapterINS1H_15DefaultEpilogueISJ_SK_SK_NS1G_6thread17LinearCombinationISJ_Li1EffLNS1L_9ScaleType4KindE0ELNS_15FloatRoundStyleE2ESJ_EENS1_15EpilogueDefaultEEEEEvvEEEEvNT_6ParamsE --------------------------
	.section	.nv.shared._ZN7cutlass13device_kernelINS_4gemm6kernel13GemmUniversalIN4cute5tupleIJiiiiEEENS1_10collective13CollectiveMmaINS1_34MainloopSm90TmaGmmaWarpSpecializedILi4ENS5_IJNS4_1CILi1EEESB_SB_EEENS1_35KernelTmaWarpSpecializedCooperativeEEENS5_IJNSA_ILi256EEENSA_ILi176EEENSA_ILi64EEEEEENS_6half_tENS5_IJlSB_lEEESJ_SK_NS4_8TiledMMAINS4_8MMA_AtomIJNS4_4SM904GMMA25MMA_64x16x16_F32F16F16_SSILNSO_5MajorE0ELSQ_0ELNSO_7ScaleInE1ELSR_1EEEEEENS4_6LayoutINS5_IJNSA_ILi2EEESB_SB_EEENS5_IJSB_NSA_ILi0EEESX_EEEEENS5_IJNS4_10UnderscoreES10_S10_EEEEENS4_13SM90_TMA_LOADENS4_14ComposedLayoutINS4_7SwizzleILi3ELi4ELi3EEENS4_18smem_ptr_flag_bitsILi16EEENSU_INS5_IJNSA_ILi8EEESH_EEENS5_IJSH_SB_EEEEEEEvNS4_8identityES13_S1D_vS1E_EENS_8epilogue10collective6detail29Sm90TmaWarpSpecializedAdapterINS1H_15DefaultEpilogueISJ_SK_SK_NS1G_6thread17LinearCombinationISJ_Li1EffLNS1L_9ScaleType4KindE0ELNS_15FloatRoundStyleE2ESJ_EENS1_15EpilogueDefaultEEEEEvvEEEEvNT_6ParamsE,"aw",@nobits
	.sectionflags	@""
	.align	16
	.zero		1024


//--------------------- .nv.shared.reserved.0     --------------------------
	.section	.nv.shared.reserved.0,"aw",@nobits
	.weak		__nv_reservedSMEM_offset_0_alias
	.size		__nv_reservedSMEM_offset_0_alias, 0, 0
	.other		__nv_reservedSMEM_offset_0_alias,@"STO_CUDA_RESERVED_SHARED STV_DEFAULT"
__nv_reservedSMEM_offset_0_alias:
	.zero		0


//--------------------- .nv.global                --------------------------
	.section	.nv.global,"aw",@nobits
.nv.global:
	.type		_ZN40_INTERNAL_e5eaece8_4_k_cu_0e6b3e85_173984cute1_E,@object
	.size		_ZN40_INTERNAL_e5eaece8_4_k_cu_0e6b3e85_173984cute1_E,(_ZN40_INTERNAL_e5eaece8_4_k_cu_0e6b3e85_173984cuda3std3__45__cpo6cbeginE - _ZN40_INTERNAL_e5eaece8_4_k_cu_0e6b3e85_173984cute1_E)
_ZN40_INTERNAL_e5eaece8_4_k_cu_0e6b3e85_173984cute1_E:
	.zero		1
	.type		_ZN40_INTERNAL_e5eaece8_4_k_cu_0e6b3e85_173984cuda3std3__45__cpo6cbeginE,@object
	.size		_ZN40_INTERNAL_e5eaece8_4_k_cu_0e6b3e85_173984cuda3std3__45__cpo6cbeginE,(_ZN40_INTERNAL_e5eaece8_4_k_cu_0e6b3e85_173984cuda3std3__48in_placeE - _ZN40_INTERNAL_e5eaece8_4_k_cu_0e6b3e85_173984cuda3std3__45__cpo6cbeginE)
_ZN40_INTERNAL_e5eaece8_4_k_cu_0e6b3e85_173984cuda3std3__45__cpo6cbeginE:
	.zero		1
	.type		_ZN40_INTERNAL_e5eaece8_4_k_cu_0e6b3e85_173984cuda3std3__48in_placeE,@object
	.size		_ZN40_INTERNAL_e5eaece8_4_k_cu_0e6b3e85_173984cuda3std3__48in_placeE,(_ZN40_INTERNAL_e5eaece8_4_k_cu_0e6b3e85_173984cuda3std6ranges3__45__cpo9iter_moveE - _ZN40_INTERNAL_e5eaece8_4_k_cu_0e6b3e85_173984cuda3std3__48in_placeE)
_ZN40_INTERNAL_e5eaece8_4_k_cu_0e6b3e85_173984cuda3std3__48in_placeE:
	.zero		1
	.type		_ZN40_INTERNAL_e5eaece8_4_k_cu_0e6b3e85_173984cuda3std6ranges3__45__cpo9iter_moveE,@object
	.size		_ZN40_INTERNAL_e5eaece8_4_k_cu_0e6b3e85_173984cuda3std6ranges3__45__cpo9iter_moveE,(_ZN40_INTERNAL_e5eaece8_4_k_cu_0e6b3e85_173984cuda3std3__45__cpo5beginE - _ZN40_INTERNAL_e5eaece8_4_k_cu_0e6b3e85_173984cuda3std6ranges3__45__cpo9iter_moveE)
_ZN40_INTERNAL_e5eaece8_4_k_cu_0e6b3e85_173984cuda3std6ranges3__45__cpo9iter_moveE:
	.zero		1
	.type		_ZN40_INTERNAL_e5eaece8_4_k_cu_0e6b3e85_173984cuda3std3__45__cpo5beginE,@object
	.size		_ZN40_INTERNAL_e5eaece8_4_k_cu_0e6b3e85_173984cuda3std3__45__cpo5beginE,(_ZN40_INTERNAL_e5eaece8_4_k_cu_0e6b3e85_173984cuda3std3__442_GLOBAL__N__e5eaece8_4_k_cu_0e6b3e85_173986ignoreE - _ZN40_INTERNAL_e5eaece8_4_k_cu_0e6b3e85_173984cuda3std3__45__cpo5beginE)
_ZN40_INTERNAL_e5eaece8_4_k_cu_0e6b3e85_173984cuda3std3__45__cpo5beginE:
	.zero		1
	.type		_ZN40_INTERNAL_e5eaece8_4_k_cu_0e6b3e85_173984cuda3std3__442_GLOBAL__N__e5eaece8_4_k_cu_0e6b3e85_173986ignoreE,@object
	.size		_ZN40_INTERNAL_e5eaece8_4_k_cu_0e6b3e85_173984cuda3std3__442_GLOBAL__N__e5eaece8_4_k_cu_0e6b3e85_173986ignoreE,(_ZN40_INTERNAL_e5eaece8_4_k_cu_0e6b3e85_173984cute7productE - _ZN40_INTERNAL_e5eaece8_4_k_cu_0e6b3e85_173984cuda3std3__442_GLOBAL__N__e5eaece8_4_k_cu_0e6b3e85_173986ignoreE)
_ZN40_INTERNAL_e5eaece8_4_k_cu_0e6b3e85_173984cuda3std3__442_GLOBAL__N__e5eaece8_4_k_cu_0e6b3e85_173986ignoreE:
	.zero		1
	.type		_ZN40_INTERNAL_e5eaece8_4_k_cu_0e6b3e85_173984cute7productE,@object
	.size		_ZN40_INTERNAL_e5eaece8_4_k_cu_0e6b3e85_173984cute7productE,(_ZN40_INTERNAL_e5eaece8_4_k_cu_0e6b3e85_173984cuda3std3__45__cpo3endE - _ZN40_INTERNAL_e5eaece8_4_k_cu_0e6b3e85_173984cute7productE)
_ZN40_INTERNAL_e5eaece8_4_k_cu_0e6b3e85_173984cute7productE:
	.zero		1
	.type		_ZN40_INTERNAL_e5eaece8_4_k_cu_0e6b3e85_173984cuda3std3__45__cpo3endE,@object
	.size		_ZN40_INTERNAL_e5eaece8_4_k_cu_0e6b3e85_173984cuda3std3__45__cpo3endE,(_ZN40_INTERNAL_e5eaece8_4_k_cu_0e6b3e85_173984cuda3std3__419piecewise_constructE - _ZN40_INTERNAL_e5eaece8_4_k_cu_0e6b3e85_173984cuda3std3__45__cpo3endE)
_ZN40_INTERNAL_e5eaece8_4_k_cu_0e6b3e85_173984cuda3std3__45__cpo3endE:
	.zero		1
	.type		_ZN40_INTERNAL_e5eaece8_4_k_cu_0e6b3e85_173984cuda3std3__419piecewise_constructE,@object
	.size		_ZN40_INTERNAL_e5eaece8_4_k_cu_0e6b3e85_173984cuda3std3__419piecewise_constructE,(_ZN40_INTERNAL_e5eaece8_4_k_cu_0e6b3e85_173984cuda3std3__45__cpo4cendE - _ZN40_INTERNAL_e5eaece8_4_k_cu_0e6b3e85_173984cuda3std3__419piecewise_constructE)
_ZN40_INTERNAL_e5eaece8_4_k_cu_0e6b3e85_173984cuda3std3__419piecewise_constructE:
	.zero		1
	.type		_ZN40_INTERNAL_e5eaece8_4_k_cu_0e6b3e85_173984cuda3std3__45__cpo4cendE,@object
	.size		_ZN40_INTERNAL_e5eaece8_4_k_cu_0e6b3e85_173984cuda3std3__45__cpo4cendE,(_ZN40_INTERNAL_e5eaece8_4_k_cu_0e6b3e85_173984cuda3std6ranges3__45__cpo4swapE - _ZN40_INTERNAL_e5eaece8_4_k_cu_0e6b3e85_173984cuda3std3__45__cpo4cendE)
_ZN40_INTERNAL_e5eaece8_4_k_cu_0e6b3e85_173984cuda3std3__45__cpo4cendE:
	.zero		1
	.type		_ZN40_INTERNAL_e5eaece8_4_k_cu_0e6b3e85_173984cuda3std6ranges3__45__cpo4swapE,@object
	.size		_ZN40_INTERNAL_e5eaece8_4_k_cu_0e6b3e85_173984cuda3std6ranges3__45__cpo4swapE,(.L_8 - _ZN40_INTERNAL_e5eaece8_4_k_cu_0e6b3e85_173984cuda3std6ranges3__45__cpo4swapE)
_ZN40_INTERNAL_e5eaece8_4_k_cu_0e6b3e85_173984cuda3std6ranges3__45__cpo4swapE:
	.zero		1
.L_8:


//--------------------- .nv.constant0._ZN7cutlass13device_kernelINS_4gemm6kernel13GemmUniversalIN4cute5tupleIJiiiiEEENS1_10collective13CollectiveMmaINS1_34MainloopSm90TmaGmmaWarpSpecializedILi4ENS5_IJNS4_1CILi1EEESB_SB_EEENS1_35KernelTmaWarpSpecializedCooperativeEEENS5_IJNSA_ILi256EEENSA_ILi176EEENSA_ILi64EEEEEENS_6half_tENS5_IJlSB_lEEESJ_SK_NS4_8TiledMMAINS4_8MMA_AtomIJNS4_4SM904GMMA25MMA_64x16x16_F32F16F16_SSILNSO_5MajorE0ELSQ_0ELNSO_7ScaleInE1ELSR_1EEEEEENS4_6LayoutINS5_IJNSA_ILi2EEESB_SB_EEENS5_IJSB_NSA_ILi0EEESX_EEEEENS5_IJNS4_10UnderscoreES10_S10_EEEEENS4_13SM90_TMA_LOADENS4_14ComposedLayoutINS4_7SwizzleILi3ELi4ELi3EEENS4_18smem_ptr_flag_bitsILi16EEENSU_INS5_IJNSA_ILi8EEESH_EEENS5_IJSH_SB_EEEEEEEvNS4_8identityES13_S1D_vS1E_EENS_8epilogue10collective6detail29Sm90TmaWarpSpecializedAdapterINS1H_15DefaultEpilogueISJ_SK_SK_NS1G_6thread17LinearCombinationISJ_Li1EffLNS1L_9ScaleType4KindE0ELNS_15FloatRoundStyleE2ESJ_EENS1_15EpilogueDefaultEEEEEvvEEEEvNT_6ParamsE --------------------------
	.section	.nv.constant0._ZN7cutlass13device_kernelINS_4gemm6kernel13GemmUniversalIN4cute5tupleIJiiiiEEENS1_10collective13CollectiveMmaINS1_34MainloopSm90TmaGmmaWarpSpecializedILi4ENS5_IJNS4_1CILi1EEESB_SB_EEENS1_35KernelTmaWarpSpecializedCooperativeEEENS5_IJNSA_ILi256EEENSA_ILi176EEENSA_ILi64EEEEEENS_6half_tENS5_IJlSB_lEEESJ_SK_NS4_8TiledMMAINS4_8MMA_AtomIJNS4_4SM904GMMA25MMA_64x16x16_F32F16F16_SSILNSO_5MajorE0ELSQ_0ELNSO_7ScaleInE1ELSR_1EEEEEENS4_6LayoutINS5_IJNSA_ILi2EEESB_SB_EEENS5_IJSB_NSA_ILi0EEESX_EEEEENS5_IJNS4_10UnderscoreES10_S10_EEEEENS4_13SM90_TMA_LOADENS4_14ComposedLayoutINS4_7SwizzleILi3ELi4ELi3EEENS4_18smem_ptr_flag_bitsILi16EEENSU_INS5_IJNSA_ILi8EEESH_EEENS5_IJSH_SB_EEEEEEEvNS4_8identityES13_S1D_vS1E_EENS_8epilogue10collective6detail29Sm90TmaWarpSpecializedAdapterINS1H_15DefaultEpilogueISJ_SK_SK_NS1G_6thread17LinearCombinationISJ_Li1EffLNS1L_9ScaleType4KindE0ELNS_15FloatRoundStyleE2ESJ_EENS1_15EpilogueDefaultEEEEEvvEEEEvNT_6ParamsE,"a",@progbits
	.sectionflags	@""
	.align	4
.nv.constant0._ZN7cutlass13device_kernelINS_4gemm6kernel13GemmUniversalIN4cute5tupleIJiiiiEEENS1_10collective13CollectiveMmaINS1_34MainloopSm90TmaGmmaWarpSpecializedILi4ENS5_IJNS4_1CILi1EEESB_SB_EEENS1_35KernelTmaWarpSpecializedCooperativeEEENS5_IJNSA_ILi256EEENSA_ILi176EEENSA_ILi64EEEEEENS_6half_tENS5_IJlSB_lEEESJ_SK_NS4_8TiledMMAINS4_8MMA_AtomIJNS4_4SM904GMMA25MMA_64x16x16_F32F16F16_SSILNSO_5MajorE0ELSQ_0ELNSO_7ScaleInE1ELSR_1EEEEEENS4_6LayoutINS5_IJNSA_ILi2EEESB_SB_EEENS5_IJSB_NSA_ILi0EEESX_EEEEENS5_IJNS4_10UnderscoreES10_S10_EEEEENS4_13SM90_TMA_LOADENS4_14ComposedLayoutINS4_7SwizzleILi3ELi4ELi3EEENS4_18smem_ptr_flag_bitsILi16EEENSU_INS5_IJNSA_ILi8EEESH_EEENS5_IJSH_SB_EEEEEEEvNS4_8identityES13_S1D_vS1E_EENS_8epilogue10collective6detail29Sm90TmaWarpSpecializedAdapterINS1H_15DefaultEpilogueISJ_SK_SK_NS1G_6thread17LinearCombinationISJ_Li1EffLNS1L_9ScaleType4KindE0ELNS_15FloatRoundStyleE2ESJ_EENS1_15EpilogueDefaultEEEEEvvEEEEvNT_6ParamsE:
	.zero		1664


//--------------------- SYMBOLS --------------------------

	.type		.nv.reservedSmem.offset0,@object
	.size		.nv.reservedSmem.offset0,0x4
	.type		__assertfail,@function
